//
// Generated by NVIDIA NVVM Compiler
//
// Compiler Build ID: CL-36424714
// Cuda compilation tools, release 13.0, V13.0.88
// Based on NVVM 20.0.0
//

.version 9.0
.target sm_100
.address_size 64

	// .globl	_ZN8pygpukit3ops4tf3220sgemm_tf32_g3_kernelEPKfS3_Pfiii
// _ZZN8pygpukit3ops4tf3220sgemm_tf32_g3_kernelEPKfS3_PfiiiE6A_smem has been demoted
// _ZZN8pygpukit3ops4tf3220sgemm_tf32_g3_kernelEPKfS3_PfiiiE6B_smem has been demoted

.visible .entry _ZN8pygpukit3ops4tf3220sgemm_tf32_g3_kernelEPKfS3_Pfiii(
	.param .u64 .ptr .align 1 _ZN8pygpukit3ops4tf3220sgemm_tf32_g3_kernelEPKfS3_Pfiii_param_0,
	.param .u64 .ptr .align 1 _ZN8pygpukit3ops4tf3220sgemm_tf32_g3_kernelEPKfS3_Pfiii_param_1,
	.param .u64 .ptr .align 1 _ZN8pygpukit3ops4tf3220sgemm_tf32_g3_kernelEPKfS3_Pfiii_param_2,
	.param .u32 _ZN8pygpukit3ops4tf3220sgemm_tf32_g3_kernelEPKfS3_Pfiii_param_3,
	.param .u32 _ZN8pygpukit3ops4tf3220sgemm_tf32_g3_kernelEPKfS3_Pfiii_param_4,
	.param .u32 _ZN8pygpukit3ops4tf3220sgemm_tf32_g3_kernelEPKfS3_Pfiii_param_5
)
.maxntid 256
.minnctapersm 2
{
	.local .align 16 .b8 	__local_depot0[1024];
	.reg .b64 	%SP;
	.reg .b64 	%SPL;
	.reg .pred 	%p<116>;
	.reg .b32 	%r<347>;
	.reg .b32 	%f<467>;
	.reg .b64 	%rd<181>;
	// demoted variable
	.shared .align 4 .b8 _ZZN8pygpukit3ops4tf3220sgemm_tf32_g3_kernelEPKfS3_PfiiiE6A_smem[20480];
	// demoted variable
	.shared .align 4 .b8 _ZZN8pygpukit3ops4tf3220sgemm_tf32_g3_kernelEPKfS3_PfiiiE6B_smem[20480];
	mov.u64 	%SPL, __local_depot0;
	cvta.local.u64 	%SP, %SPL;
	ld.param.u64 	%rd26, [_ZN8pygpukit3ops4tf3220sgemm_tf32_g3_kernelEPKfS3_Pfiii_param_0];
	ld.param.u64 	%rd32, [_ZN8pygpukit3ops4tf3220sgemm_tf32_g3_kernelEPKfS3_Pfiii_param_1];
	ld.param.u64 	%rd27, [_ZN8pygpukit3ops4tf3220sgemm_tf32_g3_kernelEPKfS3_Pfiii_param_2];
	ld.param.u32 	%r130, [_ZN8pygpukit3ops4tf3220sgemm_tf32_g3_kernelEPKfS3_Pfiii_param_3];
	ld.param.u32 	%r131, [_ZN8pygpukit3ops4tf3220sgemm_tf32_g3_kernelEPKfS3_Pfiii_param_4];
	ld.param.u32 	%r132, [_ZN8pygpukit3ops4tf3220sgemm_tf32_g3_kernelEPKfS3_Pfiii_param_5];
	cvta.to.global.u64 	%rd1, %rd32;
	cvta.to.global.u64 	%rd2, %rd27;
	add.u64 	%rd3, %SPL, 0;
	mov.u32 	%r137, %ctaid.x;
	mov.u32 	%r138, %ctaid.y;
	mov.u32 	%r139, %tid.y;
	mov.u32 	%r140, %ntid.x;
	mov.u32 	%r141, %tid.x;
	mad.lo.s32 	%r142, %r139, %r140, %r141;
	shr.u32 	%r143, %r142, 1;
	and.b32  	%r1, %r143, 131040;
	shl.b32 	%r144, %r142, 1;
	and.b32  	%r2, %r144, 64;
	shl.b32 	%r3, %r138, 7;
	shl.b32 	%r4, %r137, 7;
	shr.s32 	%r145, %r132, 31;
	shr.u32 	%r146, %r145, 28;
	add.s32 	%r147, %r132, %r146;
	shr.s32 	%r5, %r147, 4;
	shl.b32 	%r148, %r142, 2;
	and.b32  	%r6, %r148, 12;
	shl.b32 	%r149, %r142, 4;
	cvt.u64.u32 	%rd34, %r149;
	and.b64  	%rd35, %rd34, 48;
	mov.u32 	%r150, _ZZN8pygpukit3ops4tf3220sgemm_tf32_g3_kernelEPKfS3_PfiiiE6A_smem;
	cvt.u64.u32 	%rd36, %r150;
	cvta.shared.u64 	%rd37, %rd36;
	add.s64 	%rd4, %rd37, %rd35;
	shr.u32 	%r7, %r142, 2;
	mul.wide.u32 	%rd38, %r7, 80;
	add.s64 	%rd28, %rd4, %rd38;
	add.s32 	%r151, %r3, %r7;
	mul.lo.s32 	%r8, %r151, %r132;
	add.s32 	%r9, %r8, %r6;
	mul.wide.s32 	%rd39, %r9, 4;
	add.s64 	%rd29, %rd26, %rd39;
	// begin inline asm
	{ .reg .u64 smem64;
  cvta.to.shared.u64 smem64, %rd28;
  cvt.u32.u64 %r133, smem64; }

	// end inline asm
	// begin inline asm
	cp.async.cg.shared.global [%r133], [%rd29], 16;

	// end inline asm
	add.s32 	%r152, %r142, 256;
	shr.u32 	%r10, %r152, 2;
	mul.wide.u32 	%rd40, %r10, 80;
	add.s64 	%rd30, %rd4, %rd40;
	add.s32 	%r153, %r3, %r10;
	mul.lo.s32 	%r11, %r153, %r132;
	add.s32 	%r12, %r11, %r6;
	mul.wide.s32 	%rd41, %r12, 4;
	add.s64 	%rd31, %rd26, %rd41;
	// begin inline asm
	{ .reg .u64 smem64;
  cvta.to.shared.u64 smem64, %rd30;
  cvt.u32.u64 %r135, smem64; }

	// end inline asm
	// begin inline asm
	cp.async.cg.shared.global [%r135], [%rd31], 16;

	// end inline asm
	and.b32  	%r13, %r148, 124;
	or.b32  	%r14, %r13, %r4;
	mov.u32 	%r154, _ZZN8pygpukit3ops4tf3220sgemm_tf32_g3_kernelEPKfS3_PfiiiE6B_smem;
	mad.lo.s32 	%r155, %r13, 80, %r154;
	shr.u32 	%r15, %r142, 5;
	mad.lo.s32 	%r16, %r15, %r131, %r14;
	mul.wide.s32 	%rd42, %r16, 4;
	add.s64 	%rd43, %rd1, %rd42;
	ld.global.nc.v4.f32 	{%f193, %f194, %f195, %f196}, [%rd43];
	shl.b32 	%r156, %r15, 2;
	add.s32 	%r17, %r155, %r156;
	st.shared.f32 	[%r17], %f193;
	st.shared.f32 	[%r17+80], %f194;
	st.shared.f32 	[%r17+160], %f195;
	st.shared.f32 	[%r17+240], %f196;
	shr.u32 	%r18, %r152, 5;
	mad.lo.s32 	%r19, %r18, %r131, %r14;
	mul.wide.s32 	%rd44, %r19, 4;
	add.s64 	%rd45, %rd1, %rd44;
	ld.global.nc.v4.f32 	{%f197, %f198, %f199, %f200}, [%rd45];
	shl.b32 	%r157, %r18, 2;
	add.s32 	%r20, %r155, %r157;
	st.shared.f32 	[%r20], %f197;
	st.shared.f32 	[%r20+80], %f198;
	st.shared.f32 	[%r20+160], %f199;
	st.shared.f32 	[%r20+240], %f200;
	// begin inline asm
	cp.async.commit_group;

	// end inline asm
	setp.lt.s32 	%p3, %r132, 32;
	@%p3 bra 	$L__BB0_2;
	add.s64 	%rd46, %rd28, 10240;
	mul.wide.u32 	%rd50, %r9, 4;
	add.s64 	%rd51, %rd26, %rd50;
	add.s64 	%rd47, %rd51, 64;
	// begin inline asm
	{ .reg .u64 smem64;
  cvta.to.shared.u64 smem64, %rd46;
  cvt.u32.u64 %r158, smem64; }

	// end inline asm
	// begin inline asm
	cp.async.cg.shared.global [%r158], [%rd47], 16;

	// end inline asm
	add.s64 	%rd48, %rd30, 10240;
	mul.wide.u32 	%rd52, %r12, 4;
	add.s64 	%rd53, %rd26, %rd52;
	add.s64 	%rd49, %rd53, 64;
	// begin inline asm
	{ .reg .u64 smem64;
  cvta.to.shared.u64 smem64, %rd48;
  cvt.u32.u64 %r160, smem64; }

	// end inline asm
	// begin inline asm
	cp.async.cg.shared.global [%r160], [%rd49], 16;

	// end inline asm
	shl.b32 	%r162, %r131, 4;
	add.s32 	%r163, %r16, %r162;
	mul.wide.s32 	%rd54, %r163, 4;
	add.s64 	%rd55, %rd1, %rd54;
	ld.global.nc.v4.f32 	{%f201, %f202, %f203, %f204}, [%rd55];
	st.shared.f32 	[%r17+10240], %f201;
	st.shared.f32 	[%r17+10320], %f202;
	st.shared.f32 	[%r17+10400], %f203;
	st.shared.f32 	[%r17+10480], %f204;
	add.s32 	%r164, %r19, %r162;
	mul.wide.s32 	%rd56, %r164, 4;
	add.s64 	%rd57, %rd1, %rd56;
	ld.global.nc.v4.f32 	{%f205, %f206, %f207, %f208}, [%rd57];
	st.shared.f32 	[%r20+10240], %f205;
	st.shared.f32 	[%r20+10320], %f206;
	st.shared.f32 	[%r20+10400], %f207;
	st.shared.f32 	[%r20+10480], %f208;
	// begin inline asm
	cp.async.commit_group;

	// end inline asm
$L__BB0_2:
	// begin inline asm
	cp.async.wait_group 1;

	// end inline asm
	bar.sync 	0;
	setp.lt.s32 	%p4, %r132, 16;
	mov.f32 	%f403, 0f00000000;
	mov.f32 	%f404, %f403;
	mov.f32 	%f405, %f403;
	mov.f32 	%f406, %f403;
	mov.f32 	%f407, %f403;
	mov.f32 	%f408, %f403;
	mov.f32 	%f409, %f403;
	mov.f32 	%f410, %f403;
	mov.f32 	%f411, %f403;
	mov.f32 	%f412, %f403;
	mov.f32 	%f413, %f403;
	mov.f32 	%f414, %f403;
	mov.f32 	%f415, %f403;
	mov.f32 	%f416, %f403;
	mov.f32 	%f417, %f403;
	mov.f32 	%f418, %f403;
	mov.f32 	%f419, %f403;
	mov.f32 	%f420, %f403;
	mov.f32 	%f421, %f403;
	mov.f32 	%f422, %f403;
	mov.f32 	%f423, %f403;
	mov.f32 	%f424, %f403;
	mov.f32 	%f425, %f403;
	mov.f32 	%f426, %f403;
	mov.f32 	%f427, %f403;
	mov.f32 	%f428, %f403;
	mov.f32 	%f429, %f403;
	mov.f32 	%f430, %f403;
	mov.f32 	%f431, %f403;
	mov.f32 	%f432, %f403;
	mov.f32 	%f433, %f403;
	mov.f32 	%f434, %f403;
	mov.f32 	%f435, %f403;
	mov.f32 	%f436, %f403;
	mov.f32 	%f437, %f403;
	mov.f32 	%f438, %f403;
	mov.f32 	%f439, %f403;
	mov.f32 	%f440, %f403;
	mov.f32 	%f441, %f403;
	mov.f32 	%f442, %f403;
	mov.f32 	%f443, %f403;
	mov.f32 	%f444, %f403;
	mov.f32 	%f445, %f403;
	mov.f32 	%f446, %f403;
	mov.f32 	%f447, %f403;
	mov.f32 	%f448, %f403;
	mov.f32 	%f449, %f403;
	mov.f32 	%f450, %f403;
	mov.f32 	%f451, %f403;
	mov.f32 	%f452, %f403;
	mov.f32 	%f453, %f403;
	mov.f32 	%f454, %f403;
	mov.f32 	%f455, %f403;
	mov.f32 	%f456, %f403;
	mov.f32 	%f457, %f403;
	mov.f32 	%f458, %f403;
	mov.f32 	%f459, %f403;
	mov.f32 	%f460, %f403;
	mov.f32 	%f461, %f403;
	mov.f32 	%f462, %f403;
	mov.f32 	%f463, %f403;
	mov.f32 	%f464, %f403;
	mov.f32 	%f465, %f403;
	mov.f32 	%f466, %f403;
	@%p4 bra 	$L__BB0_7;
	mov.b32 	%r320, 0;
	mov.f32 	%f403, 0f00000000;
	mul.wide.u32 	%rd79, %r1, 80;
$L__BB0_4:
	and.b32  	%r22, %r320, 1;
	add.s32 	%r23, %r320, 2;
	setp.ge.s32 	%p5, %r23, %r5;
	@%p5 bra 	$L__BB0_6;
	xor.b32  	%r170, %r22, 1;
	shl.b32 	%r171, %r23, 4;
	mul.wide.u32 	%rd62, %r170, 10240;
	add.s64 	%rd63, %rd4, %rd62;
	or.b32  	%r172, %r171, %r6;
	add.s64 	%rd58, %rd63, %rd38;
	add.s32 	%r173, %r172, %r8;
	mul.wide.s32 	%rd65, %r173, 4;
	add.s64 	%rd59, %rd26, %rd65;
	// begin inline asm
	{ .reg .u64 smem64;
  cvta.to.shared.u64 smem64, %rd58;
  cvt.u32.u64 %r166, smem64; }

	// end inline asm
	// begin inline asm
	cp.async.cg.shared.global [%r166], [%rd59], 16;

	// end inline asm
	add.s64 	%rd60, %rd63, %rd40;
	add.s32 	%r174, %r172, %r11;
	mul.wide.s32 	%rd67, %r174, 4;
	add.s64 	%rd61, %rd26, %rd67;
	// begin inline asm
	{ .reg .u64 smem64;
  cvta.to.shared.u64 smem64, %rd60;
  cvt.u32.u64 %r168, smem64; }

	// end inline asm
	// begin inline asm
	cp.async.cg.shared.global [%r168], [%rd61], 16;

	// end inline asm
	mad.lo.s32 	%r176, %r170, 10240, %r154;
	mad.lo.s32 	%r177, %r13, 80, %r176;
	add.s32 	%r178, %r171, %r15;
	mad.lo.s32 	%r179, %r178, %r131, %r14;
	mul.wide.s32 	%rd68, %r179, 4;
	add.s64 	%rd69, %rd1, %rd68;
	ld.global.nc.v4.f32 	{%f211, %f212, %f213, %f214}, [%rd69];
	shl.b32 	%r180, %r15, 2;
	add.s32 	%r181, %r177, %r180;
	st.shared.f32 	[%r181], %f211;
	st.shared.f32 	[%r181+80], %f212;
	st.shared.f32 	[%r181+160], %f213;
	st.shared.f32 	[%r181+240], %f214;
	add.s32 	%r182, %r171, %r18;
	mad.lo.s32 	%r183, %r182, %r131, %r14;
	mul.wide.s32 	%rd70, %r183, 4;
	add.s64 	%rd71, %rd1, %rd70;
	ld.global.nc.v4.f32 	{%f215, %f216, %f217, %f218}, [%rd71];
	shl.b32 	%r184, %r18, 2;
	add.s32 	%r185, %r177, %r184;
	st.shared.f32 	[%r185], %f215;
	st.shared.f32 	[%r185+80], %f216;
	st.shared.f32 	[%r185+160], %f217;
	st.shared.f32 	[%r185+240], %f218;
	// begin inline asm
	cp.async.commit_group;

	// end inline asm
$L__BB0_6:
	mul.wide.u32 	%rd72, %r22, 10240;
	mov.u32 	%r186, _ZZN8pygpukit3ops4tf3220sgemm_tf32_g3_kernelEPKfS3_PfiiiE6A_smem;
	cvt.u64.u32 	%rd73, %r186;
	cvta.shared.u64 	%rd74, %rd73;
	add.s64 	%rd75, %rd74, %rd72;
	mov.u32 	%r187, _ZZN8pygpukit3ops4tf3220sgemm_tf32_g3_kernelEPKfS3_PfiiiE6B_smem;
	cvt.u64.u32 	%rd76, %r187;
	cvta.shared.u64 	%rd77, %rd76;
	add.s64 	%rd78, %rd77, %rd72;
	add.s64 	%rd80, %rd75, %rd79;
	mov.b32 	%r188, 20;
	wmma.load.a.sync.aligned.row.m16n16k8.tf32 	{%r189, %r190, %r191, %r192}, [%rd80], %r188;
	wmma.load.a.sync.aligned.row.m16n16k8.tf32 	{%r193, %r194, %r195, %r196}, [%rd80+1280], %r188;
	mul.wide.u32 	%rd81, %r2, 80;
	add.s64 	%rd82, %rd78, %rd81;
	wmma.load.b.sync.aligned.col.m16n16k8.tf32 	{%r197, %r198, %r199, %r200}, [%rd82], %r188;
	wmma.load.b.sync.aligned.col.m16n16k8.tf32 	{%r201, %r202, %r203, %r204}, [%rd82+1280], %r188;
	wmma.load.b.sync.aligned.col.m16n16k8.tf32 	{%r205, %r206, %r207, %r208}, [%rd82+2560], %r188;
	wmma.load.b.sync.aligned.col.m16n16k8.tf32 	{%r209, %r210, %r211, %r212}, [%rd82+3840], %r188;
	wmma.mma.sync.aligned.row.col.m16n16k8.f32.tf32.tf32.f32 {%f219, %f220, %f221, %f222, %f223, %f224, %f225, %f226}, {%r189, %r190, %r191, %r192}, {%r197, %r198, %r199, %r200}, {%f466, %f465, %f464, %f463, %f462, %f461, %f460, %f459};
	wmma.mma.sync.aligned.row.col.m16n16k8.f32.tf32.tf32.f32 {%f227, %f228, %f229, %f230, %f231, %f232, %f233, %f234}, {%r189, %r190, %r191, %r192}, {%r201, %r202, %r203, %r204}, {%f458, %f457, %f456, %f455, %f454, %f453, %f452, %f451};
	wmma.mma.sync.aligned.row.col.m16n16k8.f32.tf32.tf32.f32 {%f235, %f236, %f237, %f238, %f239, %f240, %f241, %f242}, {%r189, %r190, %r191, %r192}, {%r205, %r206, %r207, %r208}, {%f450, %f449, %f448, %f447, %f446, %f445, %f444, %f443};
	wmma.mma.sync.aligned.row.col.m16n16k8.f32.tf32.tf32.f32 {%f243, %f244, %f245, %f246, %f247, %f248, %f249, %f250}, {%r189, %r190, %r191, %r192}, {%r209, %r210, %r211, %r212}, {%f442, %f441, %f440, %f439, %f438, %f437, %f436, %f435};
	wmma.mma.sync.aligned.row.col.m16n16k8.f32.tf32.tf32.f32 {%f251, %f252, %f253, %f254, %f255, %f256, %f257, %f258}, {%r193, %r194, %r195, %r196}, {%r197, %r198, %r199, %r200}, {%f434, %f433, %f432, %f431, %f430, %f429, %f428, %f427};
	wmma.mma.sync.aligned.row.col.m16n16k8.f32.tf32.tf32.f32 {%f259, %f260, %f261, %f262, %f263, %f264, %f265, %f266}, {%r193, %r194, %r195, %r196}, {%r201, %r202, %r203, %r204}, {%f426, %f425, %f424, %f423, %f422, %f421, %f420, %f419};
	wmma.mma.sync.aligned.row.col.m16n16k8.f32.tf32.tf32.f32 {%f267, %f268, %f269, %f270, %f271, %f272, %f273, %f274}, {%r193, %r194, %r195, %r196}, {%r205, %r206, %r207, %r208}, {%f418, %f417, %f416, %f415, %f414, %f413, %f412, %f411};
	wmma.mma.sync.aligned.row.col.m16n16k8.f32.tf32.tf32.f32 {%f275, %f276, %f277, %f278, %f279, %f280, %f281, %f282}, {%r193, %r194, %r195, %r196}, {%r209, %r210, %r211, %r212}, {%f410, %f409, %f408, %f407, %f406, %f405, %f404, %f403};
	wmma.load.a.sync.aligned.row.m16n16k8.tf32 	{%r213, %r214, %r215, %r216}, [%rd80+32], %r188;
	wmma.load.a.sync.aligned.row.m16n16k8.tf32 	{%r217, %r218, %r219, %r220}, [%rd80+1312], %r188;
	wmma.load.b.sync.aligned.col.m16n16k8.tf32 	{%r221, %r222, %r223, %r224}, [%rd82+32], %r188;
	wmma.load.b.sync.aligned.col.m16n16k8.tf32 	{%r225, %r226, %r227, %r228}, [%rd82+1312], %r188;
	wmma.load.b.sync.aligned.col.m16n16k8.tf32 	{%r229, %r230, %r231, %r232}, [%rd82+2592], %r188;
	wmma.load.b.sync.aligned.col.m16n16k8.tf32 	{%r233, %r234, %r235, %r236}, [%rd82+3872], %r188;
	wmma.mma.sync.aligned.row.col.m16n16k8.f32.tf32.tf32.f32 {%f466, %f465, %f464, %f463, %f462, %f461, %f460, %f459}, {%r213, %r214, %r215, %r216}, {%r221, %r222, %r223, %r224}, {%f219, %f220, %f221, %f222, %f223, %f224, %f225, %f226};
	wmma.mma.sync.aligned.row.col.m16n16k8.f32.tf32.tf32.f32 {%f458, %f457, %f456, %f455, %f454, %f453, %f452, %f451}, {%r213, %r214, %r215, %r216}, {%r225, %r226, %r227, %r228}, {%f227, %f228, %f229, %f230, %f231, %f232, %f233, %f234};
	wmma.mma.sync.aligned.row.col.m16n16k8.f32.tf32.tf32.f32 {%f450, %f449, %f448, %f447, %f446, %f445, %f444, %f443}, {%r213, %r214, %r215, %r216}, {%r229, %r230, %r231, %r232}, {%f235, %f236, %f237, %f238, %f239, %f240, %f241, %f242};
	wmma.mma.sync.aligned.row.col.m16n16k8.f32.tf32.tf32.f32 {%f442, %f441, %f440, %f439, %f438, %f437, %f436, %f435}, {%r213, %r214, %r215, %r216}, {%r233, %r234, %r235, %r236}, {%f243, %f244, %f245, %f246, %f247, %f248, %f249, %f250};
	wmma.mma.sync.aligned.row.col.m16n16k8.f32.tf32.tf32.f32 {%f434, %f433, %f432, %f431, %f430, %f429, %f428, %f427}, {%r217, %r218, %r219, %r220}, {%r221, %r222, %r223, %r224}, {%f251, %f252, %f253, %f254, %f255, %f256, %f257, %f258};
	wmma.mma.sync.aligned.row.col.m16n16k8.f32.tf32.tf32.f32 {%f426, %f425, %f424, %f423, %f422, %f421, %f420, %f419}, {%r217, %r218, %r219, %r220}, {%r225, %r226, %r227, %r228}, {%f259, %f260, %f261, %f262, %f263, %f264, %f265, %f266};
	wmma.mma.sync.aligned.row.col.m16n16k8.f32.tf32.tf32.f32 {%f418, %f417, %f416, %f415, %f414, %f413, %f412, %f411}, {%r217, %r218, %r219, %r220}, {%r229, %r230, %r231, %r232}, {%f267, %f268, %f269, %f270, %f271, %f272, %f273, %f274};
	wmma.mma.sync.aligned.row.col.m16n16k8.f32.tf32.tf32.f32 {%f410, %f409, %f408, %f407, %f406, %f405, %f404, %f403}, {%r217, %r218, %r219, %r220}, {%r233, %r234, %r235, %r236}, {%f275, %f276, %f277, %f278, %f279, %f280, %f281, %f282};
	// begin inline asm
	cp.async.wait_group 1;

	// end inline asm
	bar.sync 	0;
	add.s32 	%r320, %r320, 1;
	setp.ne.s32 	%p6, %r320, %r5;
	@%p6 bra 	$L__BB0_4;
$L__BB0_7:
	and.b32  	%r25, %r131, 7;
	setp.eq.s32 	%p7, %r25, 0;
	add.s32 	%r26, %r1, %r3;
	add.s32 	%r27, %r2, %r4;
	sub.s32 	%r28, %r131, %r27;
	sub.s32 	%r29, %r130, %r26;
	min.s32 	%r238, %r29, 16;
	max.s32 	%r30, %r238, 1;
	setp.le.s32 	%p8, %r130, %r26;
	setp.gt.s32 	%p9, %r29, 15;
	and.pred  	%p1, %p7, %p9;
	mul.lo.s32 	%r31, %r26, %r131;
	min.s32 	%r239, %r28, 16;
	max.s32 	%r32, %r239, 1;
	setp.le.s32 	%p10, %r131, %r27;
	or.pred  	%p11, %p8, %p10;
	@%p11 bra 	$L__BB0_21;
	setp.lt.s32 	%p12, %r28, 16;
	not.pred 	%p13, %p1;
	or.pred  	%p14, %p13, %p12;
	@%p14 bra 	$L__BB0_10;
	add.s32 	%r249, %r27, %r31;
	mul.wide.s32 	%rd94, %r249, 4;
	add.s64 	%rd95, %rd27, %rd94;
	wmma.store.d.sync.aligned.row.m16n16k8.f32 	[%rd95], {%f466, %f465, %f464, %f463, %f462, %f461, %f460, %f459}, %r131;
	bra.uni 	$L__BB0_21;
$L__BB0_10:
	setp.lt.s32 	%p15, %r29, 1;
	mov.b32 	%r240, 16;
	wmma.store.d.sync.aligned.row.m16n16k8.f32 	[%SP], {%f466, %f465, %f464, %f463, %f462, %f461, %f460, %f459}, %r240;
	@%p15 bra 	$L__BB0_21;
	and.b32  	%r33, %r32, 3;
	and.b32  	%r34, %r32, 28;
	mov.b32 	%r321, 0;
$L__BB0_12:
	setp.lt.s32 	%p16, %r28, 1;
	@%p16 bra 	$L__BB0_20;
	setp.lt.s32 	%p17, %r28, 4;
	shl.b32 	%r36, %r321, 4;
	add.s32 	%r243, %r321, %r26;
	mad.lo.s32 	%r37, %r243, %r131, %r27;
	mov.b32 	%r323, 0;
	@%p17 bra 	$L__BB0_16;
	mov.b32 	%r322, 0;
$L__BB0_15:
	add.s32 	%r245, %r36, %r322;
	mul.wide.u32 	%rd83, %r245, 4;
	add.s64 	%rd84, %rd3, %rd83;
	ld.local.v4.f32 	{%f283, %f284, %f285, %f286}, [%rd84];
	add.s32 	%r246, %r37, %r322;
	mul.wide.s32 	%rd85, %r246, 4;
	add.s64 	%rd86, %rd2, %rd85;
	st.global.f32 	[%rd86], %f283;
	st.global.f32 	[%rd86+4], %f284;
	st.global.f32 	[%rd86+8], %f285;
	st.global.f32 	[%rd86+12], %f286;
	add.s32 	%r322, %r322, 4;
	setp.ne.s32 	%p18, %r322, %r34;
	mov.u32 	%r323, %r34;
	@%p18 bra 	$L__BB0_15;
$L__BB0_16:
	setp.eq.s32 	%p19, %r33, 0;
	@%p19 bra 	$L__BB0_20;
	setp.eq.s32 	%p20, %r33, 1;
	add.s32 	%r247, %r36, %r323;
	mul.wide.u32 	%rd87, %r247, 4;
	add.s64 	%rd88, %rd3, %rd87;
	ld.local.f32 	%f287, [%rd88];
	add.s32 	%r248, %r37, %r323;
	mul.wide.s32 	%rd89, %r248, 4;
	add.s64 	%rd7, %rd2, %rd89;
	st.global.f32 	[%rd7], %f287;
	@%p20 bra 	$L__BB0_20;
	setp.eq.s32 	%p21, %r33, 2;
	cvt.u64.u32 	%rd90, %r36;
	cvt.u64.u32 	%rd91, %r323;
	add.s64 	%rd92, %rd90, %rd91;
	shl.b64 	%rd93, %rd92, 2;
	add.s64 	%rd8, %rd3, %rd93;
	ld.local.f32 	%f288, [%rd8+4];
	st.global.f32 	[%rd7+4], %f288;
	@%p21 bra 	$L__BB0_20;
	ld.local.f32 	%f289, [%rd8+8];
	st.global.f32 	[%rd7+8], %f289;
$L__BB0_20:
	add.s32 	%r321, %r321, 1;
	setp.ne.s32 	%p22, %r321, %r30;
	@%p22 bra 	$L__BB0_12;
$L__BB0_21:
	setp.le.s32 	%p23, %r130, %r26;
	add.s32 	%r42, %r28, -16;
	min.s32 	%r250, %r42, 16;
	max.s32 	%r43, %r250, 1;
	add.s32 	%r44, %r27, 16;
	setp.le.s32 	%p24, %r131, %r44;
	cvt.s64.s32 	%rd96, %r31;
	cvt.s64.s32 	%rd9, %r27;
	add.s64 	%rd97, %rd9, %rd96;
	shl.b64 	%rd98, %rd97, 2;
	add.s64 	%rd10, %rd27, %rd98;
	or.pred  	%p25, %p23, %p24;
	@%p25 bra 	$L__BB0_35;
	sub.s32 	%r45, %r131, %r44;
	setp.gt.s32 	%p26, %r45, 15;
	and.pred  	%p27, %p1, %p26;
	@%p27 bra 	$L__BB0_34;
	setp.lt.s32 	%p28, %r29, 1;
	mov.b32 	%r251, 16;
	wmma.store.d.sync.aligned.row.m16n16k8.f32 	[%SP], {%f458, %f457, %f456, %f455, %f454, %f453, %f452, %f451}, %r251;
	@%p28 bra 	$L__BB0_35;
	and.b32  	%r46, %r43, 3;
	and.b32  	%r47, %r43, 28;
	mov.b32 	%r324, 0;
$L__BB0_25:
	setp.lt.s32 	%p29, %r45, 1;
	@%p29 bra 	$L__BB0_33;
	setp.lt.s32 	%p30, %r42, 4;
	shl.b32 	%r49, %r324, 4;
	add.s32 	%r254, %r324, %r26;
	mad.lo.s32 	%r50, %r254, %r131, %r44;
	mov.b32 	%r326, 0;
	@%p30 bra 	$L__BB0_29;
	mov.b32 	%r325, 0;
$L__BB0_28:
	add.s32 	%r256, %r49, %r325;
	mul.wide.u32 	%rd99, %r256, 4;
	add.s64 	%rd100, %rd3, %rd99;
	ld.local.v4.f32 	{%f290, %f291, %f292, %f293}, [%rd100];
	add.s32 	%r257, %r50, %r325;
	mul.wide.s32 	%rd101, %r257, 4;
	add.s64 	%rd102, %rd2, %rd101;
	st.global.f32 	[%rd102], %f290;
	st.global.f32 	[%rd102+4], %f291;
	st.global.f32 	[%rd102+8], %f292;
	st.global.f32 	[%rd102+12], %f293;
	add.s32 	%r325, %r325, 4;
	setp.ne.s32 	%p31, %r325, %r47;
	mov.u32 	%r326, %r47;
	@%p31 bra 	$L__BB0_28;
$L__BB0_29:
	setp.eq.s32 	%p32, %r46, 0;
	@%p32 bra 	$L__BB0_33;
	setp.eq.s32 	%p33, %r46, 1;
	add.s32 	%r258, %r49, %r326;
	mul.wide.u32 	%rd103, %r258, 4;
	add.s64 	%rd104, %rd3, %rd103;
	ld.local.f32 	%f294, [%rd104];
	add.s32 	%r259, %r50, %r326;
	mul.wide.s32 	%rd105, %r259, 4;
	add.s64 	%rd11, %rd2, %rd105;
	st.global.f32 	[%rd11], %f294;
	@%p33 bra 	$L__BB0_33;
	setp.eq.s32 	%p34, %r46, 2;
	cvt.u64.u32 	%rd106, %r49;
	cvt.u64.u32 	%rd107, %r326;
	add.s64 	%rd108, %rd106, %rd107;
	shl.b64 	%rd109, %rd108, 2;
	add.s64 	%rd12, %rd3, %rd109;
	ld.local.f32 	%f295, [%rd12+4];
	st.global.f32 	[%rd11+4], %f295;
	@%p34 bra 	$L__BB0_33;
	ld.local.f32 	%f296, [%rd12+8];
	st.global.f32 	[%rd11+8], %f296;
$L__BB0_33:
	add.s32 	%r324, %r324, 1;
	setp.eq.s32 	%p35, %r324, %r30;
	@%p35 bra 	$L__BB0_35;
	bra.uni 	$L__BB0_25;
$L__BB0_34:
	wmma.store.d.sync.aligned.row.m16n16k8.f32 	[%rd10+64], {%f458, %f457, %f456, %f455, %f454, %f453, %f452, %f451}, %r131;
$L__BB0_35:
	setp.le.s32 	%p36, %r130, %r26;
	add.s32 	%r55, %r28, -32;
	min.s32 	%r260, %r55, 16;
	max.s32 	%r56, %r260, 1;
	add.s32 	%r57, %r27, 32;
	setp.le.s32 	%p37, %r131, %r57;
	or.pred  	%p38, %p36, %p37;
	@%p38 bra 	$L__BB0_49;
	sub.s32 	%r58, %r131, %r57;
	setp.gt.s32 	%p39, %r58, 15;
	and.pred  	%p40, %p1, %p39;
	@%p40 bra 	$L__BB0_48;
	setp.lt.s32 	%p41, %r29, 1;
	mov.b32 	%r261, 16;
	wmma.store.d.sync.aligned.row.m16n16k8.f32 	[%SP], {%f450, %f449, %f448, %f447, %f446, %f445, %f444, %f443}, %r261;
	@%p41 bra 	$L__BB0_49;
	and.b32  	%r59, %r56, 3;
	and.b32  	%r60, %r56, 28;
	mov.b32 	%r327, 0;
$L__BB0_39:
	setp.lt.s32 	%p42, %r58, 1;
	@%p42 bra 	$L__BB0_47;
	setp.lt.s32 	%p43, %r55, 4;
	shl.b32 	%r62, %r327, 4;
	add.s32 	%r264, %r327, %r26;
	mad.lo.s32 	%r63, %r264, %r131, %r57;
	mov.b32 	%r329, 0;
	@%p43 bra 	$L__BB0_43;
	mov.b32 	%r328, 0;
$L__BB0_42:
	add.s32 	%r266, %r62, %r328;
	mul.wide.u32 	%rd110, %r266, 4;
	add.s64 	%rd111, %rd3, %rd110;
	ld.local.v4.f32 	{%f297, %f298, %f299, %f300}, [%rd111];
	add.s32 	%r267, %r63, %r328;
	mul.wide.s32 	%rd112, %r267, 4;
	add.s64 	%rd113, %rd2, %rd112;
	st.global.f32 	[%rd113], %f297;
	st.global.f32 	[%rd113+4], %f298;
	st.global.f32 	[%rd113+8], %f299;
	st.global.f32 	[%rd113+12], %f300;
	add.s32 	%r328, %r328, 4;
	setp.ne.s32 	%p44, %r328, %r60;
	mov.u32 	%r329, %r60;
	@%p44 bra 	$L__BB0_42;
$L__BB0_43:
	setp.eq.s32 	%p45, %r59, 0;
	@%p45 bra 	$L__BB0_47;
	setp.eq.s32 	%p46, %r59, 1;
	add.s32 	%r268, %r62, %r329;
	mul.wide.u32 	%rd114, %r268, 4;
	add.s64 	%rd115, %rd3, %rd114;
	ld.local.f32 	%f301, [%rd115];
	add.s32 	%r269, %r63, %r329;
	mul.wide.s32 	%rd116, %r269, 4;
	add.s64 	%rd13, %rd2, %rd116;
	st.global.f32 	[%rd13], %f301;
	@%p46 bra 	$L__BB0_47;
	setp.eq.s32 	%p47, %r59, 2;
	cvt.u64.u32 	%rd117, %r62;
	cvt.u64.u32 	%rd118, %r329;
	add.s64 	%rd119, %rd117, %rd118;
	shl.b64 	%rd120, %rd119, 2;
	add.s64 	%rd14, %rd3, %rd120;
	ld.local.f32 	%f302, [%rd14+4];
	st.global.f32 	[%rd13+4], %f302;
	@%p47 bra 	$L__BB0_47;
	ld.local.f32 	%f303, [%rd14+8];
	st.global.f32 	[%rd13+8], %f303;
$L__BB0_47:
	add.s32 	%r327, %r327, 1;
	setp.eq.s32 	%p48, %r327, %r30;
	@%p48 bra 	$L__BB0_49;
	bra.uni 	$L__BB0_39;
$L__BB0_48:
	wmma.store.d.sync.aligned.row.m16n16k8.f32 	[%rd10+128], {%f450, %f449, %f448, %f447, %f446, %f445, %f444, %f443}, %r131;
$L__BB0_49:
	setp.le.s32 	%p49, %r130, %r26;
	add.s32 	%r68, %r28, -48;
	min.s32 	%r270, %r68, 16;
	max.s32 	%r69, %r270, 1;
	add.s32 	%r70, %r27, 48;
	setp.le.s32 	%p50, %r131, %r70;
	or.pred  	%p51, %p49, %p50;
	@%p51 bra 	$L__BB0_63;
	sub.s32 	%r71, %r131, %r70;
	setp.gt.s32 	%p52, %r71, 15;
	and.pred  	%p53, %p1, %p52;
	@%p53 bra 	$L__BB0_62;
	setp.lt.s32 	%p54, %r29, 1;
	mov.b32 	%r271, 16;
	wmma.store.d.sync.aligned.row.m16n16k8.f32 	[%SP], {%f442, %f441, %f440, %f439, %f438, %f437, %f436, %f435}, %r271;
	@%p54 bra 	$L__BB0_63;
	and.b32  	%r72, %r69, 3;
	and.b32  	%r73, %r69, 28;
	mov.b32 	%r330, 0;
$L__BB0_53:
	setp.lt.s32 	%p55, %r71, 1;
	@%p55 bra 	$L__BB0_61;
	setp.lt.s32 	%p56, %r68, 4;
	shl.b32 	%r75, %r330, 4;
	add.s32 	%r274, %r330, %r26;
	mad.lo.s32 	%r76, %r274, %r131, %r70;
	mov.b32 	%r332, 0;
	@%p56 bra 	$L__BB0_57;
	mov.b32 	%r331, 0;
$L__BB0_56:
	add.s32 	%r276, %r75, %r331;
	mul.wide.u32 	%rd121, %r276, 4;
	add.s64 	%rd122, %rd3, %rd121;
	ld.local.v4.f32 	{%f304, %f305, %f306, %f307}, [%rd122];
	add.s32 	%r277, %r76, %r331;
	mul.wide.s32 	%rd123, %r277, 4;
	add.s64 	%rd124, %rd2, %rd123;
	st.global.f32 	[%rd124], %f304;
	st.global.f32 	[%rd124+4], %f305;
	st.global.f32 	[%rd124+8], %f306;
	st.global.f32 	[%rd124+12], %f307;
	add.s32 	%r331, %r331, 4;
	setp.ne.s32 	%p57, %r331, %r73;
	mov.u32 	%r332, %r73;
	@%p57 bra 	$L__BB0_56;
$L__BB0_57:
	setp.eq.s32 	%p58, %r72, 0;
	@%p58 bra 	$L__BB0_61;
	setp.eq.s32 	%p59, %r72, 1;
	add.s32 	%r278, %r75, %r332;
	mul.wide.u32 	%rd125, %r278, 4;
	add.s64 	%rd126, %rd3, %rd125;
	ld.local.f32 	%f308, [%rd126];
	add.s32 	%r279, %r76, %r332;
	mul.wide.s32 	%rd127, %r279, 4;
	add.s64 	%rd15, %rd2, %rd127;
	st.global.f32 	[%rd15], %f308;
	@%p59 bra 	$L__BB0_61;
	setp.eq.s32 	%p60, %r72, 2;
	cvt.u64.u32 	%rd128, %r75;
	cvt.u64.u32 	%rd129, %r332;
	add.s64 	%rd130, %rd128, %rd129;
	shl.b64 	%rd131, %rd130, 2;
	add.s64 	%rd16, %rd3, %rd131;
	ld.local.f32 	%f309, [%rd16+4];
	st.global.f32 	[%rd15+4], %f309;
	@%p60 bra 	$L__BB0_61;
	ld.local.f32 	%f310, [%rd16+8];
	st.global.f32 	[%rd15+8], %f310;
$L__BB0_61:
	add.s32 	%r330, %r330, 1;
	setp.eq.s32 	%p61, %r330, %r30;
	@%p61 bra 	$L__BB0_63;
	bra.uni 	$L__BB0_53;
$L__BB0_62:
	wmma.store.d.sync.aligned.row.m16n16k8.f32 	[%rd10+192], {%f442, %f441, %f440, %f439, %f438, %f437, %f436, %f435}, %r131;
$L__BB0_63:
	setp.le.s32 	%p62, %r131, %r27;
	setp.eq.s32 	%p63, %r25, 0;
	add.s32 	%r280, %r29, -16;
	min.s32 	%r281, %r280, 16;
	max.s32 	%r81, %r281, 1;
	add.s32 	%r82, %r26, 16;
	setp.le.s32 	%p64, %r130, %r82;
	sub.s32 	%r83, %r130, %r82;
	setp.gt.s32 	%p65, %r83, 15;
	and.pred  	%p2, %p63, %p65;
	shl.b32 	%r283, %r131, 4;
	add.s32 	%r84, %r31, %r283;
	or.pred  	%p66, %p64, %p62;
	@%p66 bra 	$L__BB0_77;
	setp.gt.s32 	%p67, %r28, 15;
	and.pred  	%p68, %p2, %p67;
	@%p68 bra 	$L__BB0_76;
	setp.lt.s32 	%p69, %r83, 1;
	mov.b32 	%r284, 16;
	wmma.store.d.sync.aligned.row.m16n16k8.f32 	[%SP], {%f434, %f433, %f432, %f431, %f430, %f429, %f428, %f427}, %r284;
	@%p69 bra 	$L__BB0_77;
	and.b32  	%r85, %r32, 3;
	and.b32  	%r86, %r32, 28;
	mov.b32 	%r333, 0;
$L__BB0_67:
	setp.lt.s32 	%p70, %r28, 1;
	@%p70 bra 	$L__BB0_75;
	setp.lt.s32 	%p71, %r28, 4;
	shl.b32 	%r88, %r333, 4;
	add.s32 	%r287, %r333, %r82;
	mad.lo.s32 	%r89, %r287, %r131, %r27;
	mov.b32 	%r335, 0;
	@%p71 bra 	$L__BB0_71;
	mov.b32 	%r334, 0;
$L__BB0_70:
	add.s32 	%r289, %r88, %r334;
	mul.wide.u32 	%rd132, %r289, 4;
	add.s64 	%rd133, %rd3, %rd132;
	ld.local.v4.f32 	{%f311, %f312, %f313, %f314}, [%rd133];
	add.s32 	%r290, %r89, %r334;
	mul.wide.s32 	%rd134, %r290, 4;
	add.s64 	%rd135, %rd2, %rd134;
	st.global.f32 	[%rd135], %f311;
	st.global.f32 	[%rd135+4], %f312;
	st.global.f32 	[%rd135+8], %f313;
	st.global.f32 	[%rd135+12], %f314;
	add.s32 	%r334, %r334, 4;
	setp.ne.s32 	%p72, %r334, %r86;
	mov.u32 	%r335, %r86;
	@%p72 bra 	$L__BB0_70;
$L__BB0_71:
	setp.eq.s32 	%p73, %r85, 0;
	@%p73 bra 	$L__BB0_75;
	setp.eq.s32 	%p74, %r85, 1;
	add.s32 	%r291, %r88, %r335;
	mul.wide.u32 	%rd136, %r291, 4;
	add.s64 	%rd137, %rd3, %rd136;
	ld.local.f32 	%f315, [%rd137];
	add.s32 	%r292, %r89, %r335;
	mul.wide.s32 	%rd138, %r292, 4;
	add.s64 	%rd17, %rd2, %rd138;
	st.global.f32 	[%rd17], %f315;
	@%p74 bra 	$L__BB0_75;
	setp.eq.s32 	%p75, %r85, 2;
	cvt.u64.u32 	%rd139, %r88;
	cvt.u64.u32 	%rd140, %r335;
	add.s64 	%rd141, %rd139, %rd140;
	shl.b64 	%rd142, %rd141, 2;
	add.s64 	%rd18, %rd3, %rd142;
	ld.local.f32 	%f316, [%rd18+4];
	st.global.f32 	[%rd17+4], %f316;
	@%p75 bra 	$L__BB0_75;
	ld.local.f32 	%f317, [%rd18+8];
	st.global.f32 	[%rd17+8], %f317;
$L__BB0_75:
	add.s32 	%r333, %r333, 1;
	setp.eq.s32 	%p76, %r333, %r81;
	@%p76 bra 	$L__BB0_77;
	bra.uni 	$L__BB0_67;
$L__BB0_76:
	add.s32 	%r293, %r27, %r84;
	mul.wide.s32 	%rd143, %r293, 4;
	add.s64 	%rd144, %rd27, %rd143;
	wmma.store.d.sync.aligned.row.m16n16k8.f32 	[%rd144], {%f434, %f433, %f432, %f431, %f430, %f429, %f428, %f427}, %r131;
$L__BB0_77:
	setp.le.s32 	%p77, %r130, %r82;
	setp.le.s32 	%p78, %r131, %r44;
	cvt.s64.s32 	%rd145, %r84;
	add.s64 	%rd146, %rd9, %rd145;
	shl.b64 	%rd147, %rd146, 2;
	add.s64 	%rd19, %rd27, %rd147;
	or.pred  	%p79, %p77, %p78;
	@%p79 bra 	$L__BB0_91;
	sub.s32 	%r94, %r131, %r44;
	setp.gt.s32 	%p80, %r94, 15;
	and.pred  	%p81, %p2, %p80;
	@%p81 bra 	$L__BB0_90;
	setp.lt.s32 	%p82, %r83, 1;
	mov.b32 	%r294, 16;
	wmma.store.d.sync.aligned.row.m16n16k8.f32 	[%SP], {%f426, %f425, %f424, %f423, %f422, %f421, %f420, %f419}, %r294;
	@%p82 bra 	$L__BB0_91;
	and.b32  	%r95, %r43, 3;
	and.b32  	%r96, %r43, 28;
	mov.b32 	%r336, 0;
$L__BB0_81:
	setp.lt.s32 	%p83, %r94, 1;
	@%p83 bra 	$L__BB0_89;
	setp.lt.s32 	%p84, %r42, 4;
	shl.b32 	%r98, %r336, 4;
	add.s32 	%r297, %r336, %r82;
	mad.lo.s32 	%r99, %r297, %r131, %r44;
	mov.b32 	%r338, 0;
	@%p84 bra 	$L__BB0_85;
	mov.b32 	%r337, 0;
$L__BB0_84:
	add.s32 	%r299, %r98, %r337;
	mul.wide.u32 	%rd148, %r299, 4;
	add.s64 	%rd149, %rd3, %rd148;
	ld.local.v4.f32 	{%f318, %f319, %f320, %f321}, [%rd149];
	add.s32 	%r300, %r99, %r337;
	mul.wide.s32 	%rd150, %r300, 4;
	add.s64 	%rd151, %rd2, %rd150;
	st.global.f32 	[%rd151], %f318;
	st.global.f32 	[%rd151+4], %f319;
	st.global.f32 	[%rd151+8], %f320;
	st.global.f32 	[%rd151+12], %f321;
	add.s32 	%r337, %r337, 4;
	setp.ne.s32 	%p85, %r337, %r96;
	mov.u32 	%r338, %r96;
	@%p85 bra 	$L__BB0_84;
$L__BB0_85:
	setp.eq.s32 	%p86, %r95, 0;
	@%p86 bra 	$L__BB0_89;
	setp.eq.s32 	%p87, %r95, 1;
	add.s32 	%r301, %r98, %r338;
	mul.wide.u32 	%rd152, %r301, 4;
	add.s64 	%rd153, %rd3, %rd152;
	ld.local.f32 	%f322, [%rd153];
	add.s32 	%r302, %r99, %r338;
	mul.wide.s32 	%rd154, %r302, 4;
	add.s64 	%rd20, %rd2, %rd154;
	st.global.f32 	[%rd20], %f322;
	@%p87 bra 	$L__BB0_89;
	setp.eq.s32 	%p88, %r95, 2;
	cvt.u64.u32 	%rd155, %r98;
	cvt.u64.u32 	%rd156, %r338;
	add.s64 	%rd157, %rd155, %rd156;
	shl.b64 	%rd158, %rd157, 2;
	add.s64 	%rd21, %rd3, %rd158;
	ld.local.f32 	%f323, [%rd21+4];
	st.global.f32 	[%rd20+4], %f323;
	@%p88 bra 	$L__BB0_89;
	ld.local.f32 	%f324, [%rd21+8];
	st.global.f32 	[%rd20+8], %f324;
$L__BB0_89:
	add.s32 	%r336, %r336, 1;
	setp.eq.s32 	%p89, %r336, %r81;
	@%p89 bra 	$L__BB0_91;
	bra.uni 	$L__BB0_81;
$L__BB0_90:
	wmma.store.d.sync.aligned.row.m16n16k8.f32 	[%rd19+64], {%f426, %f425, %f424, %f423, %f422, %f421, %f420, %f419}, %r131;
$L__BB0_91:
	setp.le.s32 	%p90, %r130, %r82;
	setp.le.s32 	%p91, %r131, %r57;
	or.pred  	%p92, %p90, %p91;
	@%p92 bra 	$L__BB0_105;
	sub.s32 	%r104, %r131, %r57;
	setp.gt.s32 	%p93, %r104, 15;
	and.pred  	%p94, %p2, %p93;
	@%p94 bra 	$L__BB0_104;
	setp.lt.s32 	%p95, %r83, 1;
	mov.b32 	%r303, 16;
	wmma.store.d.sync.aligned.row.m16n16k8.f32 	[%SP], {%f418, %f417, %f416, %f415, %f414, %f413, %f412, %f411}, %r303;
	@%p95 bra 	$L__BB0_105;
	and.b32  	%r105, %r56, 3;
	and.b32  	%r106, %r56, 28;
	mov.b32 	%r339, 0;
$L__BB0_95:
	setp.lt.s32 	%p96, %r104, 1;
	@%p96 bra 	$L__BB0_103;
	setp.lt.s32 	%p97, %r55, 4;
	shl.b32 	%r108, %r339, 4;
	add.s32 	%r306, %r339, %r82;
	mad.lo.s32 	%r109, %r306, %r131, %r57;
	mov.b32 	%r341, 0;
	@%p97 bra 	$L__BB0_99;
	mov.b32 	%r340, 0;
$L__BB0_98:
	add.s32 	%r308, %r108, %r340;
	mul.wide.u32 	%rd159, %r308, 4;
	add.s64 	%rd160, %rd3, %rd159;
	ld.local.v4.f32 	{%f325, %f326, %f327, %f328}, [%rd160];
	add.s32 	%r309, %r109, %r340;
	mul.wide.s32 	%rd161, %r309, 4;
	add.s64 	%rd162, %rd2, %rd161;
	st.global.f32 	[%rd162], %f325;
	st.global.f32 	[%rd162+4], %f326;
	st.global.f32 	[%rd162+8], %f327;
	st.global.f32 	[%rd162+12], %f328;
	add.s32 	%r340, %r340, 4;
	setp.ne.s32 	%p98, %r340, %r106;
	mov.u32 	%r341, %r106;
	@%p98 bra 	$L__BB0_98;
$L__BB0_99:
	setp.eq.s32 	%p99, %r105, 0;
	@%p99 bra 	$L__BB0_103;
	setp.eq.s32 	%p100, %r105, 1;
	add.s32 	%r310, %r108, %r341;
	mul.wide.u32 	%rd163, %r310, 4;
	add.s64 	%rd164, %rd3, %rd163;
	ld.local.f32 	%f329, [%rd164];
	add.s32 	%r311, %r109, %r341;
	mul.wide.s32 	%rd165, %r311, 4;
	add.s64 	%rd22, %rd2, %rd165;
	st.global.f32 	[%rd22], %f329;
	@%p100 bra 	$L__BB0_103;
	setp.eq.s32 	%p101, %r105, 2;
	cvt.u64.u32 	%rd166, %r108;
	cvt.u64.u32 	%rd167, %r341;
	add.s64 	%rd168, %rd166, %rd167;
	shl.b64 	%rd169, %rd168, 2;
	add.s64 	%rd23, %rd3, %rd169;
	ld.local.f32 	%f330, [%rd23+4];
	st.global.f32 	[%rd22+4], %f330;
	@%p101 bra 	$L__BB0_103;
	ld.local.f32 	%f331, [%rd23+8];
	st.global.f32 	[%rd22+8], %f331;
$L__BB0_103:
	add.s32 	%r339, %r339, 1;
	setp.eq.s32 	%p102, %r339, %r81;
	@%p102 bra 	$L__BB0_105;
	bra.uni 	$L__BB0_95;
$L__BB0_104:
	wmma.store.d.sync.aligned.row.m16n16k8.f32 	[%rd19+128], {%f418, %f417, %f416, %f415, %f414, %f413, %f412, %f411}, %r131;
$L__BB0_105:
	setp.le.s32 	%p103, %r130, %r82;
	setp.le.s32 	%p104, %r131, %r70;
	or.pred  	%p105, %p103, %p104;
	@%p105 bra 	$L__BB0_119;
	sub.s32 	%r114, %r131, %r70;
	setp.gt.s32 	%p106, %r114, 15;
	and.pred  	%p107, %p2, %p106;
	@%p107 bra 	$L__BB0_118;
	setp.lt.s32 	%p108, %r83, 1;
	mov.b32 	%r312, 16;
	wmma.store.d.sync.aligned.row.m16n16k8.f32 	[%SP], {%f410, %f409, %f408, %f407, %f406, %f405, %f404, %f403}, %r312;
	@%p108 bra 	$L__BB0_119;
	and.b32  	%r115, %r69, 3;
	and.b32  	%r116, %r69, 28;
	neg.s32 	%r117, %r116;
	mov.b32 	%r342, 0;
$L__BB0_109:
	setp.lt.s32 	%p109, %r114, 1;
	@%p109 bra 	$L__BB0_117;
	setp.lt.s32 	%p110, %r68, 4;
	shl.b32 	%r119, %r342, 4;
	add.s32 	%r315, %r342, %r82;
	mul.lo.s32 	%r120, %r315, %r131;
	mov.b32 	%r346, 0;
	@%p110 bra 	$L__BB0_113;
	add.s32 	%r344, %r27, %r120;
	mov.u32 	%r343, %r119;
	mov.u32 	%r345, %r117;
$L__BB0_112:
	mul.wide.u32 	%rd170, %r343, 4;
	add.s64 	%rd171, %rd3, %rd170;
	ld.local.v4.f32 	{%f332, %f333, %f334, %f335}, [%rd171];
	add.s32 	%r316, %r344, 48;
	mul.wide.s32 	%rd172, %r316, 4;
	add.s64 	%rd173, %rd2, %rd172;
	st.global.f32 	[%rd173], %f332;
	st.global.f32 	[%rd173+4], %f333;
	st.global.f32 	[%rd173+8], %f334;
	st.global.f32 	[%rd173+12], %f335;
	add.s32 	%r345, %r345, 4;
	add.s32 	%r344, %r344, 4;
	add.s32 	%r343, %r343, 4;
	setp.ne.s32 	%p111, %r345, 0;
	mov.u32 	%r346, %r116;
	@%p111 bra 	$L__BB0_112;
$L__BB0_113:
	setp.eq.s32 	%p112, %r115, 0;
	@%p112 bra 	$L__BB0_117;
	setp.eq.s32 	%p113, %r115, 1;
	add.s32 	%r317, %r119, %r346;
	mul.wide.u32 	%rd174, %r317, 4;
	add.s64 	%rd175, %rd3, %rd174;
	ld.local.f32 	%f336, [%rd175];
	add.s32 	%r318, %r120, %r70;
	add.s32 	%r319, %r318, %r346;
	mul.wide.s32 	%rd176, %r319, 4;
	add.s64 	%rd24, %rd2, %rd176;
	st.global.f32 	[%rd24], %f336;
	@%p113 bra 	$L__BB0_117;
	setp.eq.s32 	%p114, %r115, 2;
	cvt.u64.u32 	%rd177, %r119;
	cvt.u64.u32 	%rd178, %r346;
	add.s64 	%rd179, %rd177, %rd178;
	shl.b64 	%rd180, %rd179, 2;
	add.s64 	%rd25, %rd3, %rd180;
	ld.local.f32 	%f337, [%rd25+4];
	st.global.f32 	[%rd24+4], %f337;
	@%p114 bra 	$L__BB0_117;
	ld.local.f32 	%f338, [%rd25+8];
	st.global.f32 	[%rd24+8], %f338;
$L__BB0_117:
	add.s32 	%r342, %r342, 1;
	setp.eq.s32 	%p115, %r342, %r81;
	@%p115 bra 	$L__BB0_119;
	bra.uni 	$L__BB0_109;
$L__BB0_118:
	wmma.store.d.sync.aligned.row.m16n16k8.f32 	[%rd19+192], {%f410, %f409, %f408, %f407, %f406, %f405, %f404, %f403}, %r131;
$L__BB0_119:
	ret;

}


// ===== COMPILED SASS (sm_100) =====

	.target	sm_100

	.elftype	@"ET_EXEC"


//--------------------- .note.nv.tkinfo           --------------------------
	.section	.note.nv.tkinfo,"",@"SHT_NOTE"
	.sectionflags	@"SHF_NOTE_NV_TKINFO"
	.tkinfo
        /*0018*/ 	.word	0x00000002
        /*0030*/ 	.string	""
        /*0030*/ 	.string	"ptxas"
        /*0030*/ 	.string	"Cuda compilation tools, release 13.0, V13.0.88"
        /*0030*/ 	.string	"Build cuda_13.0.r13.0/compiler.36424714_0"
        /*0030*/ 	.string	"-arch sm_100 -m 64 "



//--------------------- .note.nv.cuinfo           --------------------------
	.section	.note.nv.cuinfo,"",@"SHT_NOTE"
	.sectionflags	@"SHF_NOTE_NV_CUINFO"
        /*0018*/ 	.short	0x0002
        /*001a*/ 	.short	0x0064
        /*001c*/ 	.short	0x0082
	.zero		2


//--------------------- .nv.info                  --------------------------
	.section	.nv.info,"",@"SHT_CUDA_INFO"
	.align	4


	//----- nvinfo : EIATTR_REGCOUNT
	.align		4
        /*0000*/ 	.byte	0x04, 0x2f
        /*0002*/ 	.short	(.L_1 - .L_0)
	.align		4
.L_0:
        /*0004*/ 	.word	index@(_ZN8pygpukit3ops4tf3220sgemm_tf32_g3_kernelEPKfS3_Pfiii)
        /*0008*/ 	.word	0x00000080


	//----- nvinfo : EIATTR_FRAME_SIZE
	.align		4
.L_1:
        /*000c*/ 	.byte	0x04, 0x11
        /*000e*/ 	.short	(.L_3 - .L_2)
	.align		4
.L_2:
        /*0010*/ 	.word	index@(_ZN8pygpukit3ops4tf3220sgemm_tf32_g3_kernelEPKfS3_Pfiii)
        /*0014*/ 	.word	0x00000400


	//----- nvinfo : EIATTR_MIN_STACK_SIZE
	.align		4
.L_3:
        /*0018*/ 	.byte	0x04, 0x12
        /*001a*/ 	.short	(.L_5 - .L_4)
	.align		4
.L_4:
        /*001c*/ 	.word	index@(_ZN8pygpukit3ops4tf3220sgemm_tf32_g3_kernelEPKfS3_Pfiii)
        /*0020*/ 	.word	0x00000400
.L_5:


//--------------------- .nv.compat                --------------------------
	.section	.nv.compat,"",@"SHT_CUDA_COMPAT_INFO"
	.align	4
        /*0000*/ 	.byte	0x02, 0x09, 0x00, 0x00, 0x02, 0x02, 0x01, 0x00, 0x02, 0x05, 0x05, 0x00, 0x03, 0x07, 0x01, 0x01
        /*0010*/ 	.byte	0x02, 0x03, 0x00, 0x00, 0x02, 0x06, 0x01, 0x00, 0x04, 0x0b, 0x08, 0x00, 0x09, 0x00, 0x00, 0x00
        /*0020*/ 	.byte	0x00, 0x00, 0x00, 0x00


//--------------------- .nv.info._ZN8pygpukit3ops4tf3220sgemm_tf32_g3_kernelEPKfS3_Pfiii --------------------------
	.section	.nv.info._ZN8pygpukit3ops4tf3220sgemm_tf32_g3_kernelEPKfS3_Pfiii,"",@"SHT_CUDA_INFO"
	.sectionflags	@""
	.align	4


	//----- nvinfo : EIATTR_CUDA_API_VERSION
	.align		4
        /*0000*/ 	.byte	0x04, 0x37
        /*0002*/ 	.short	(.L_7 - .L_6)
.L_6:
        /*0004*/ 	.word	0x00000082


	//----- nvinfo : EIATTR_KPARAM_INFO
	.align		4
.L_7:
        /*0008*/ 	.byte	0x04, 0x17
        /*000a*/ 	.short	(.L_9 - .L_8)
.L_8:
        /*000c*/ 	.word	0x00000000
        /*0010*/ 	.short	0x0005
        /*0012*/ 	.short	0x0020
        /*0014*/ 	.byte	0x00, 0xf0, 0x11, 0x00


	//----- nvinfo : EIATTR_KPARAM_INFO
	.align		4
.L_9:
        /*0018*/ 	.byte	0x04, 0x17
        /*001a*/ 	.short	(.L_11 - .L_10)
.L_10:
        /*001c*/ 	.word	0x00000000
        /*0020*/ 	.short	0x0004
        /*0022*/ 	.short	0x001c
        /*0024*/ 	.byte	0x00, 0xf0, 0x11, 0x00


	//----- nvinfo : EIATTR_KPARAM_INFO
	.align		4
.L_11:
        /*0028*/ 	.byte	0x04, 0x17
        /*002a*/ 	.short	(.L_13 - .L_12)
.L_12:
        /*002c*/ 	.word	0x00000000
        /*0030*/ 	.short	0x0003
        /*0032*/ 	.short	0x0018
        /*0034*/ 	.byte	0x00, 0xf0, 0x11, 0x00


	//----- nvinfo : EIATTR_KPARAM_INFO
	.align		4
.L_13:
        /*0038*/ 	.byte	0x04, 0x17
        /*003a*/ 	.short	(.L_15 - .L_14)
.L_14:
        /*003c*/ 	.word	0x00000000
        /*0040*/ 	.short	0x0002
        /*0042*/ 	.short	0x0010
        /*0044*/ 	.byte	0x00, 0xf5, 0x21, 0x00


	//----- nvinfo : EIATTR_KPARAM_INFO
	.align		4
.L_15:
        /*0048*/ 	.byte	0x04, 0x17
        /*004a*/ 	.short	(.L_17 - .L_16)
.L_16:
        /*004c*/ 	.word	0x00000000
        /*0050*/ 	.short	0x0001
        /*0052*/ 	.short	0x0008
        /*0054*/ 	.byte	0x00, 0xf5, 0x21, 0x00


	//----- nvinfo : EIATTR_KPARAM_INFO
	.align		4
.L_17:
        /*0058*/ 	.byte	0x04, 0x17
        /*005a*/ 	.short	(.L_19 - .L_18)
.L_18:
        /*005c*/ 	.word	0x00000000
        /*0060*/ 	.short	0x0000
        /*0062*/ 	.short	0x0000
        /*0064*/ 	.byte	0x00, 0xf5, 0x21, 0x00


	//----- nvinfo : EIATTR_SPARSE_MMA_MASK
	.align		4
.L_19:
        /*0068*/ 	.byte	0x03, 0x50
        /*006a*/ 	.short	0x0000


	//----- nvinfo : EIATTR_WMMA_USED
	.align		4
        /*006c*/ 	.byte	0x01, 0x2b
	.zero		2


	//----- nvinfo : EIATTR_MAXREG_COUNT
	.align		4
        /*0070*/ 	.byte	0x03, 0x1b
        /*0072*/ 	.short	0x0080


	//----- nvinfo : EIATTR_NUM_BARRIERS
	.align		4
        /*0074*/ 	.byte	0x02, 0x4c
        /*0076*/ 	.byte	0x01
	.zero		1


	//----- nvinfo : EIATTR_MERCURY_ISA_VERSION
	.align		4
        /*0078*/ 	.byte	0x03, 0x5f
        /*007a*/ 	.short	0x0101


	//----- nvinfo : EIATTR_VRC_CTA_INIT_COUNT
	.align		4
        /*007c*/ 	.byte	0x02, 0x4a
	.zero		1
	.zero		1


	//----- nvinfo : EIATTR_EXIT_INSTR_OFFSETS
	.align		4
        /*0080*/ 	.byte	0x04, 0x1c
        /*0082*/ 	.short	(.L_21 - .L_20)


	//   ....[0]....
.L_20:
        /*0084*/ 	.word	0x00006c00


	//   ....[1]....
        /*0088*/ 	.word	0x00006d10


	//   ....[2]....
        /*008c*/ 	.word	0x00007640


	//   ....[3]....
        /*0090*/ 	.word	0x00007740


	//----- nvinfo : EIATTR_MAX_THREADS
	.align		4
.L_21:
        /*0094*/ 	.byte	0x04, 0x05
        /*0096*/ 	.short	(.L_23 - .L_22)
.L_22:
        /*0098*/ 	.word	0x00000100
        /*009c*/ 	.word	0x00000001
        /*00a0*/ 	.word	0x00000001


	//----- nvinfo : EIATTR_CRS_STACK_SIZE
	.align		4
.L_23:
        /*00a4*/ 	.byte	0x04, 0x1e
        /*00a6*/ 	.short	(.L_25 - .L_24)
.L_24:
        /*00a8*/ 	.word	0x00000000


	//----- nvinfo : EIATTR_CBANK_PARAM_SIZE
	.align		4
.L_25:
        /*00ac*/ 	.byte	0x03, 0x19
        /*00ae*/ 	.short	0x0024


	//----- nvinfo : EIATTR_PARAM_CBANK
	.align		4
        /*00b0*/ 	.byte	0x04, 0x0a
        /*00b2*/ 	.short	(.L_27 - .L_26)
	.align		4
.L_26:
        /*00b4*/ 	.word	index@(.nv.constant0._ZN8pygpukit3ops4tf3220sgemm_tf32_g3_kernelEPKfS3_Pfiii)
        /*00b8*/ 	.short	0x0380
        /*00ba*/ 	.short	0x0024


	//----- nvinfo : EIATTR_SW_WAR
	.align		4
.L_27:
        /*00bc*/ 	.byte	0x04, 0x36
        /*00be*/ 	.short	(.L_29 - .L_28)
.L_28:
        /*00c0*/ 	.word	0x00000008
.L_29:


//--------------------- .nv.callgraph             --------------------------
	.section	.nv.callgraph,"",@"SHT_CUDA_CALLGRAPH"
	.align	4
	.sectionentsize	8
	.align		4
        /*0000*/ 	.word	0x00000000
	.align		4
        /*0004*/ 	.word	0xffffffff
	.align		4
        /*0008*/ 	.word	0x00000000
	.align		4
        /*000c*/ 	.word	0xfffffffe
	.align		4
        /*0010*/ 	.word	0x00000000
	.align		4
        /*0014*/ 	.word	0xfffffffd
	.align		4
        /*0018*/ 	.word	0x00000000
	.align		4
        /*001c*/ 	.word	0xfffffffc


//--------------------- .text._ZN8pygpukit3ops4tf3220sgemm_tf32_g3_kernelEPKfS3_Pfiii --------------------------
	.section	.text._ZN8pygpukit3ops4tf3220sgemm_tf32_g3_kernelEPKfS3_Pfiii,"ax",@progbits
	.align	128
        .global         _ZN8pygpukit3ops4tf3220sgemm_tf32_g3_kernelEPKfS3_Pfiii
        .type           _ZN8pygpukit3ops4tf3220sgemm_tf32_g3_kernelEPKfS3_Pfiii,@function
        .size           _ZN8pygpukit3ops4tf3220sgemm_tf32_g3_kernelEPKfS3_Pfiii,(.L_x_153 - _ZN8pygpukit3ops4tf3220sgemm_tf32_g3_kernelEPKfS3_Pfiii)
        .other          _ZN8pygpukit3ops4tf3220sgemm_tf32_g3_kernelEPKfS3_Pfiii,@"STO_CUDA_ENTRY STV_DEFAULT"
_ZN8pygpukit3ops4tf3220sgemm_tf32_g3_kernelEPKfS3_Pfiii:
.text._ZN8pygpukit3ops4tf3220sgemm_tf32_g3_kernelEPKfS3_Pfiii:
[----:B------:R-:W1:Y:S01]  /*0000*/  LDC R1, c[0x0][0x37c] ;  /* 0x0000df00ff017b82 */ /* 0x000e620000000800 */
[----:B------:R-:W2:Y:S07]  /*0010*/  S2R R2, SR_TID.Y ;  /* 0x0000000000027919 */ /* 0x000eae0000002200 */
[----:B------:R-:W3:Y:S01]  /*0020*/  S2UR UR5, SR_CTAID.X ;  /* 0x00000000000579c3 */ /* 0x000ee20000002500 */
[----:B------:R-:W4:Y:S01]  /*0030*/  LDCU UR8, c[0x0][0x2fc] ;  /* 0x00005f80ff0877ac */ /* 0x000f220008000800 */
[----:B-1----:R-:W-:Y:S01]  /*0040*/  VIADD R1, R1, 0xfffffc00 ;  /* 0xfffffc0001017836 */ /* 0x002fe20000000000 */
[----:B------:R-:W2:Y:S01]  /*0050*/  S2R R3, SR_TID.X ;  /* 0x0000000000037919 */ /* 0x000ea20000002100 */
[----:B------:R-:W2:Y:S04]  /*0060*/  LDCU UR4, c[0x0][0x360] ;  /* 0x00006c00ff0477ac */ /* 0x000ea80008000800 */
[----:B------:R-:W1:Y:S01]  /*0070*/  LDC R24, c[0x0][0x39c] ;  /* 0x0000e700ff187b82 */ /* 0x000e620000000800 */
[----:B------:R-:W5:Y:S07]  /*0080*/  LDCU.64 UR16, c[0x0][0x358] ;  /* 0x00006b00ff1077ac */ /* 0x000f6e0008000a00 */
[----:B------:R-:W4:Y:S01]  /*0090*/  LDC.64 R18, c[0x0][0x388] ;  /* 0x0000e200ff127b82 */ /* 0x000f220000000a00 */
[----:B------:R-:W5:Y:S01]  /*00a0*/  S2R R0, SR_CTAID.Y ;  /* 0x0000000000007919 */ /* 0x000f620000002600 */
[----:B------:R-:W5:Y:S01]  /*00b0*/  LDCU UR9, c[0x0][0x3a0] ;  /* 0x00007400ff0977ac */ /* 0x000f620008000800 */
[----:B---3--:R-:W-:-:S05]  /*00c0*/  USHF.L.U32 UR5, UR5, 0x7, URZ ;  /* 0x0000000705057899 */ /* 0x008fca00080006ff */
[----:B------:R-:W3:Y:S08]  /*00d0*/  S2UR UR10, SR_CgaCtaId ;  /* 0x00000000000a79c3 */ /* 0x000ef00000008800 */
[----:B------:R-:W3:Y:S01]  /*00e0*/  S2UR UR11, SR_SWINHI ;  /* 0x00000000000b79c3 */ /* 0x000ee20000002f00 */
[----:B--2---:R-:W-:Y:S02]  /*00f0*/  IMAD R2, R2, UR4, R3 ;  /* 0x0000000402027c24 */ /* 0x004fe4000f8e0203 */
[----:B------:R-:W-:-:S02]  /*0100*/  IMAD.U32 R3, RZ, RZ, UR5 ;  /* 0x00000005ff037e24 */ /* 0x000fc4000f8e00ff */
[C---:B------:R-:W-:Y:S01]  /*0110*/  IMAD.SHL.U32 R90, R2.reuse, 0x4, RZ ;  /* 0x00000004025a7824 */ /* 0x040fe200078e00ff */
[----:B------:R-:W-:Y:S01]  /*0120*/  SHF.R.U32.HI R83, RZ, 0x5, R2 ;  /* 0x00000005ff537819 */ /* 0x000fe20000011602 */
[----:B------:R-:W-:Y:S01]  /*0130*/  VIADD R87, R2, 0x100 ;  /* 0x0000010002577836 */ /* 0x000fe20000000000 */
[----:B------:R-:W2:Y:S02]  /*0140*/  LDC.64 R16, c[0x0][0x380] ;  /* 0x0000e000ff107b82 */ /* 0x000ea40000000a00 */
[----:B------:R-:W-:Y:S02]  /*0150*/  LOP3.LUT R84, R3, 0x7c, R90, 0xf8, !PT ;  /* 0x0000007c03547812 */ /* 0x000fe400078ef85a */
[----:B------:R-:W-:-:S03]  /*0160*/  SHF.R.U32.HI R82, RZ, 0x5, R87 ;  /* 0x00000005ff527819 */ /* 0x000fc60000011657 */
[-CC-:B-1----:R-:W-:Y:S02]  /*0170*/  IMAD R23, R83, R24.reuse, R84.reuse ;  /* 0x0000001853177224 */ /* 0x182fe400078e0254 */
[----:B------:R-:W-:Y:S02]  /*0180*/  IMAD R25, R82, R24, R84 ;  /* 0x0000001852197224 */ /* 0x000fe400078e0254 */
[----:B----4-:R-:W-:-:S04]  /*0190*/  IMAD.WIDE R4, R23, 0x4, R18 ;  /* 0x0000000417047825 */ /* 0x010fc800078e0212 */
[----:B------:R-:W-:Y:S02]  /*01a0*/  IMAD.WIDE R8, R25, 0x4, R18 ;  /* 0x0000000419087825 */ /* 0x000fe400078e0212 */
[----:B-----5:R-:W4:Y:S04]  /*01b0*/  LDG.E.128.CONSTANT R4, desc[UR16][R4.64] ;  /* 0x0000001004047981 */ /* 0x020f28000c1e9d00 */
[----:B------:R-:W5:Y:S01]  /*01c0*/  LDG.E.128.CONSTANT R8, desc[UR16][R8.64] ;  /* 0x0000001008087981 */ /* 0x000f62000c1e9d00 */
[----:B------:R-:W-:Y:S01]  /*01d0*/  UMOV UR4, 0x400 ;  /* 0x0000040000047882 */ /* 0x000fe20000000000 */
[----:B------:R-:W-:Y:S01]  /*01e0*/  SHF.L.U32 R3, R2, 0x4, RZ ;  /* 0x0000000402037819 */ /* 0x000fe200000006ff */
[----:B---3--:R-:W-:Y:S01]  /*01f0*/  ULEA UR6, UR10, UR4, 0x18 ;  /* 0x000000040a067291 */ /* 0x008fe2000f8ec0ff */
[----:B------:R-:W-:Y:S01]  /*0200*/  SHF.R.U32.HI R89, RZ, 0x2, R2 ;  /* 0x00000002ff597819 */ /* 0x000fe20000011602 */
[----:B------:R-:W-:Y:S01]  /*0210*/  UIADD3 UR4, UPT, UPT, UR4, 0x5000, URZ ;  /* 0x0000500004047890 */ /* 0x000fe2000fffe0ff */
[----:B------:R-:W-:Y:S01]  /*0220*/  LOP3.LUT R3, R3, 0x30, RZ, 0xc0, !PT ;  /* 0x0000003003037812 */ /* 0x000fe200078ec0ff */
[----:B------:R-:W-:Y:S01]  /*0230*/  IMAD.MOV.U32 R20, RZ, RZ, 0x50 ;  /* 0x00000050ff147424 */ /* 0x000fe200078e00ff */
[----:B------:R-:W-:Y:S01]  /*0240*/  SHF.R.U32.HI R87, RZ, 0x2, R87 ;  /* 0x00000002ff577819 */ /* 0x000fe20000011657 */
[----:B------:R-:W-:Y:S01]  /*0250*/  ULEA UR10, UR10, UR4, 0x18 ;  /* 0x000000040a0a7291 */ /* 0x000fe2000f8ec0ff */
[----:B------:R-:W-:Y:S01]  /*0260*/  IMAD R88, R0, 0x80, R89 ;  /* 0x0000008000587824 */ /* 0x000fe200078e0259 */
[----:B------:R-:W-:Y:S01]  /*0270*/  UMOV UR6, UR6 ;  /* 0x0000000600067c82 */ /* 0x000fe20008000000 */
[----:B------:R-:W-:Y:S01]  /*0280*/  UMOV UR7, UR11 ;  /* 0x0000000b00077c82 */ /* 0x000fe20008000000 */
[----:B------:R-:W-:Y:S01]  /*0290*/  LOP3.LUT R85, R90, 0x7c, RZ, 0xc0, !PT ;  /* 0x0000007c5a557812 */ /* 0x000fe200078ec0ff */
[----:B------:R-:W-:Y:S01]  /*02a0*/  IMAD R86, R0, 0x80, R87 ;  /* 0x0000008000567824 */ /* 0x000fe200078e0257 */
[----:B------:R-:W-:Y:S01]  /*02b0*/  IADD3 R114, P0, PT, R3, UR6, RZ ;  /* 0x0000000603727c10 */ /* 0x000fe2000ff1e0ff */
[----:B------:R-:W-:Y:S01]  /*02c0*/  UISETP.GE.AND UP0, UPT, UR9, 0x20, UPT ;  /* 0x000000200900788c */ /* 0x000fe2000bf06270 */
[----:B------:R-:W-:Y:S01]  /*02d0*/  LOP3.LUT R3, R90, 0xc, RZ, 0xc0, !PT ;  /* 0x0000000c5a037812 */ /* 0x000fe200078ec0ff */
[----:B------:R-:W-:Y:S01]  /*02e0*/  IMAD R20, R85, R20, UR10 ;  /* 0x0000000a55147e24 */ /* 0x000fe2000f8e0214 */
[C---:B------:R-:W-:Y:S01]  /*02f0*/  R2UR UR14, R1.reuse ;  /* 0x00000000010e72ca */ /* 0x040fe200000e0000 */
[----:B------:R-:W-:Y:S01]  /*0300*/  IMAD.X R115, RZ, RZ, UR7, P0 ;  /* 0x00000007ff737e24 */ /* 0x000fe200080e06ff */
[----:B------:R-:W-:Y:S01]  /*0310*/  R2UR UR24, R1 ;  /* 0x00000000011872ca */ /* 0x000fe200000e0000 */
[----:B------:R-:W-:Y:S01]  /*0320*/  IMAD R21, R88, UR9, R3 ;  /* 0x0000000958157c24 */ /* 0x000fe2000f8e0203 */
[----:B------:R-:W-:Y:S01]  /*0330*/  LEA R22, R83, R20, 0x2 ;  /* 0x0000001453167211 */ /* 0x000fe200078e10ff */
[----:B------:R-:W-:-:S04]  /*0340*/  IMAD.WIDE.U32 R32, R89, 0x50, R114 ;  /* 0x0000005059207825 */ /* 0x000fc800078e0072 */
[----:B------:R-:W-:Y:S01]  /*0350*/  IMAD.WIDE.U32 R34, R87, 0x50, R114 ;  /* 0x0000005057227825 */ /* 0x000fe200078e0072 */
[----:B------:R-:W-:-:S03]  /*0360*/  MOV R27, R32 ;  /* 0x00000020001b7202 */ /* 0x000fc60000000f00 */
[----:B------:R-:W-:Y:S01]  /*0370*/  IMAD R3, R86, UR9, R3 ;  /* 0x0000000956037c24 */ /* 0x000fe2000f8e0203 */
[----:B------:R-:W-:Y:S01]  /*0380*/  MOV R29, R34 ;  /* 0x00000022001d7202 */ /* 0x000fe20000000f00 */
[----:B--2---:R-:W-:-:S04]  /*0390*/  IMAD.WIDE R12, R21, 0x4, R16 ;  /* 0x00000004150c7825 */ /* 0x004fc800078e0210 */
[----:B------:R-:W-:Y:S01]  /*03a0*/  IMAD.WIDE R14, R3, 0x4, R16 ;  /* 0x00000004030e7825 */ /* 0x000fe200078e0210 */
[----:B------:R-:W-:Y:S01]  /*03b0*/  @!PT LDS RZ, [RZ] ;  /* 0x00000000fffff984 */ /* 0x000fe20000000800 */
[----:B------:R-:W-:Y:S01]  /*03c0*/  @!PT LDS RZ, [RZ] ;  /* 0x00000000fffff984 */ /* 0x000fe20000000800 */
[----:B------:R-:W-:Y:S01]  /*03d0*/  @!PT LDS RZ, [RZ] ;  /* 0x00000000fffff984 */ /* 0x000fe20000000800 */
[----:B------:R1:W-:Y:S03]  /*03e0*/  LDGSTS.E.BYPASS.128 [R27], desc[UR16][R12.64] ;  /* 0x000000000c1b7fae */ /* 0x0003e6000b981810 */
[----:B------:R-:W-:Y:S01]  /*03f0*/  IMAD R20, R82, 0x4, R20 ;  /* 0x0000000452147824 */ /* 0x000fe200078e0214 */
[----:B------:R1:W-:Y:S04]  /*0400*/  LDGSTS.E.BYPASS.128 [R29], desc[UR16][R14.64] ;  /* 0x000000000e1d7fae */ /* 0x0003e8000b981810 */
[----:B----4-:R1:W-:Y:S04]  /*0410*/  STS [R22], R4 ;  /* 0x0000000416007388 */ /* 0x0103e80000000800 */
[----:B------:R1:W-:Y:S04]  /*0420*/  STS [R22+0x50], R5 ;  /* 0x0000500516007388 */ /* 0x0003e80000000800 */
[----:B------:R1:W-:Y:S04]  /*0430*/  STS [R22+0xa0], R6 ;  /* 0x0000a00616007388 */ /* 0x0003e80000000800 */
[----:B------:R1:W-:Y:S04]  /*0440*/  STS [R22+0xf0], R7 ;  /* 0x0000f00716007388 */ /* 0x0003e80000000800 */
[----:B-----5:R1:W-:Y:S04]  /*0450*/  STS [R20], R8 ;  /* 0x0000000814007388 */ /* 0x0203e80000000800 */
[----:B------:R1:W-:Y:S04]  /*0460*/  STS [R20+0x50], R9 ;  /* 0x0000500914007388 */ /* 0x0003e80000000800 */
[----:B------:R1:W-:Y:S04]  /*0470*/  STS [R20+0xa0], R10 ;  /* 0x0000a00a14007388 */ /* 0x0003e80000000800 */
[----:B------:R1:W-:Y:S04]  /*0480*/  STS [R20+0xf0], R11 ;  /* 0x0000f00b14007388 */ /* 0x0003e80000000800 */
[----:B------:R-:W0:Y:S01]  /*0490*/  LDGDEPBAR ;  /* 0x00000000000079af */ /* 0x000e220000000000 */
[----:B------:R-:W-:Y:S05]  /*04a0*/  BRA.U !UP0, `(.L_x_0) ;  /* 0x0000000108707547 */ /* 0x000fea000b800000 */
[C---:B-1----:R-:W-:Y:S02]  /*04b0*/  IMAD R9, R24.reuse, 0x10, R23 ;  /* 0x0000001018097824 */ /* 0x042fe400078e0217 */
[----:B------:R-:W-:Y:S02]  /*04c0*/  IMAD R11, R24, 0x10, R25 ;  /* 0x00000010180b7824 */ /* 0x000fe400078e0219 */
[----:B------:R-:W-:-:S04]  /*04d0*/  IMAD.WIDE R8, R9, 0x4, R18 ;  /* 0x0000000409087825 */ /* 0x000fc800078e0212 */
[----:B------:R-:W-:Y:S01]  /*04e0*/  IMAD.WIDE R10, R11, 0x4, R18 ;  /* 0x000000040b0a7825 */ /* 0x000fe200078e0212 */
[----:B------:R-:W2:Y:S04]  /*04f0*/  LDG.E.128.CONSTANT R24, desc[UR16][R8.64] ;  /* 0x0000001008187981 */ /* 0x000ea8000c1e9d00 */
[----:B------:R-:W3:Y:S01]  /*0500*/  LDG.E.128.CONSTANT R28, desc[UR16][R10.64] ;  /* 0x000000100a1c7981 */ /* 0x000ee2000c1e9d00 */
[----:B------:R-:W-:Y:S01]  /*0510*/  IADD3 R12, P0, PT, R32, 0x2800, RZ ;  /* 0x00002800200c7810 */ /* 0x000fe20007f1e0ff */
[----:B------:R-:W-:Y:S01]  /*0520*/  IMAD.WIDE.U32 R4, R21, 0x4, R16 ;  /* 0x0000000415047825 */ /* 0x000fe200078e0010 */
[----:B------:R-:W-:-:S03]  /*0530*/  IADD3 R14, P1, PT, R34, 0x2800, RZ ;  /* 0x00002800220e7810 */ /* 0x000fc60007f3e0ff */
[----:B------:R-:W-:Y:S01]  /*0540*/  IMAD.X R13, RZ, RZ, R33, P0 ;  /* 0x000000ffff0d7224 */ /* 0x000fe200000e0621 */
[----:B------:R-:W-:Y:S01]  /*0550*/  IADD3.X R15, PT, PT, RZ, R35, RZ, P1, !PT ;  /* 0x00000023ff0f7210 */ /* 0x000fe20000ffe4ff */
[----:B------:R-:W-:-:S03]  /*0560*/  IMAD.WIDE.U32 R6, R3, 0x4, R16 ;  /* 0x0000000403067825 */ /* 0x000fc600078e0010 */
[----:B------:R-:W-:Y:S02]  /*0570*/  MOV R13, R12 ;  /* 0x0000000c000d7202 */ /* 0x000fe40000000f00 */
[----:B------:R-:W-:-:S03]  /*0580*/  MOV R15, R14 ;  /* 0x0000000e000f7202 */ /* 0x000fc60000000f00 */
[----:B------:R-:W-:Y:S01]  /*0590*/  @!PT LDS RZ, [RZ] ;  /* 0x00000000fffff984 */ /* 0x000fe20000000800 */
[----:B------:R-:W-:Y:S01]  /*05a0*/  @!PT LDS RZ, [RZ] ;  /* 0x00000000fffff984 */ /* 0x000fe20000000800 */
[----:B------:R-:W-:Y:S01]  /*05b0*/  @!PT LDS RZ, [RZ] ;  /* 0x00000000fffff984 */ /* 0x000fe20000000800 */
[----:B------:R4:W-:Y:S04]  /*05c0*/  LDGSTS.E.BYPASS.128 [R13], desc[UR16][R4.64+0x40] ;  /* 0x00000040040d7fae */ /* 0x0009e8000b981810 */
[----:B------:R4:W-:Y:S04]  /*05d0*/  LDGSTS.E.BYPASS.128 [R15], desc[UR16][R6.64+0x40] ;  /* 0x00000040060f7fae */ /* 0x0009e8000b981810 */
[----:B--2---:R4:W-:Y:S04]  /*05e0*/  STS [R22+0x2800], R24 ;  /* 0x0028001816007388 */ /* 0x0049e80000000800 */
[----:B------:R4:W-:Y:S04]  /*05f0*/  STS [R22+0x2850], R25 ;  /* 0x0028501916007388 */ /* 0x0009e80000000800 */
[----:B------:R4:W-:Y:S04]  /*0600*/  STS [R22+0x28a0], R26 ;  /* 0x0028a01a16007388 */ /* 0x0009e80000000800 */
[----:B------:R4:W-:Y:S04]  /*0610*/  STS [R22+0x28f0], R27 ;  /* 0x0028f01b16007388 */ /* 0x0009e80000000800 */
[----:B---3--:R4:W-:Y:S04]  /*0620*/  STS [R20+0x2800], R28 ;  /* 0x0028001c14007388 */ /* 0x0089e80000000800 */
[----:B------:R4:W-:Y:S04]  /*0630*/  STS [R20+0x2850], R29 ;  /* 0x0028501d14007388 */ /* 0x0009e80000000800 */
[----:B------:R4:W-:Y:S04]  /*0640*/  STS [R20+0x28a0], R30 ;  /* 0x0028a01e14007388 */ /* 0x0009e80000000800 */
[----:B------:R4:W-:Y:S04]  /*0650*/  STS [R20+0x28f0], R31 ;  /* 0x0028f01f14007388 */ /* 0x0009e80000000800 */
[----:B------:R-:W0:Y:S02]  /*0660*/  LDGDEPBAR ;  /* 0x00000000000079af */ /* 0x000e240000000000 */
.L_x_0:
[----:B------:R-:W-:-:S04]  /*0670*/  DEPBAR.LE SB0, 0x1 ;  /* 0x000080400000791a */ /* 0x000fc80000000000 */
[----:B------:R-:W2:Y:S01]  /*0680*/  LDCU UR4, c[0x0][0x2f8] ;  /* 0x00005f00ff0477ac */ /* 0x000ea20008000800 */
[----:B------:R-:W-:Y:S01]  /*0690*/  IMAD.SHL.U32 R91, R2, 0x2, RZ ;  /* 0x00000002025b7824 */ /* 0x000fe200078e00ff */
[----:B------:R-:W-:Y:S02]  /*06a0*/  SHF.R.U32.HI R93, RZ, 0x1, R2 ;  /* 0x00000001ff5d7819 */ /* 0x000fe40000011602 */
[----:B-1--4-:R-:W-:Y:S01]  /*06b0*/  CS2R R26, SRZ ;  /* 0x00000000001a7805 */ /* 0x012fe2000001ff00 */
[----:B------:R-:W-:Y:S01]  /*06c0*/  UISETP.GE.AND UP0, UPT, UR9, 0x10, UPT ;  /* 0x000000100900788c */ /* 0x000fe2000bf06270 */
[----:B------:R-:W-:Y:S02]  /*06d0*/  CS2R R24, SRZ ;  /* 0x0000000000187805 */ /* 0x000fe4000001ff00 */
[----:B------:R-:W-:Y:S02]  /*06e0*/  CS2R R30, SRZ ;  /* 0x00000000001e7805 */ /* 0x000fe4000001ff00 */
[----:B------:R-:W-:-:S02]  /*06f0*/  CS2R R28, SRZ ;  /* 0x00000000001c7805 */ /* 0x000fc4000001ff00 */
[----:B------:R-:W-:Y:S02]  /*0700*/  CS2R R34, SRZ ;  /* 0x0000000000227805 */ /* 0x000fe4000001ff00 */
[----:B------:R-:W-:Y:S02]  /*0710*/  CS2R R32, SRZ ;  /* 0x0000000000207805 */ /* 0x000fe4000001ff00 */
[----:B------:R-:W-:Y:S02]  /*0720*/  CS2R R50, SRZ ;  /* 0x0000000000327805 */ /* 0x000fe4000001ff00 */
[----:B------:R-:W-:Y:S02]  /*0730*/  CS2R R48, SRZ ;  /* 0x0000000000307805 */ /* 0x000fe4000001ff00 */
[----:B------:R-:W-:Y:S02]  /*0740*/  CS2R R42, SRZ ;  /* 0x00000000002a7805 */ /* 0x000fe4000001ff00 */
[----:B------:R-:W-:-:S02]  /*0750*/  CS2R R40, SRZ ;  /* 0x0000000000287805 */ /* 0x000fc4000001ff00 */
[----:B------:R-:W-:Y:S02]  /*0760*/  CS2R R62, SRZ ;  /* 0x00000000003e7805 */ /* 0x000fe4000001ff00 */
[----:B------:R-:W-:Y:S02]  /*0770*/  CS2R R60, SRZ ;  /* 0x00000000003c7805 */ /* 0x000fe4000001ff00 */
[----:B------:R-:W-:Y:S02]  /*0780*/  CS2R R78, SRZ ;  /* 0x00000000004e7805 */ /* 0x000fe4000001ff00 */
[----:B------:R-:W-:Y:S01]  /*0790*/  CS2R R76, SRZ ;  /* 0x00000000004c7805 */ /* 0x000fe2000001ff00 */
[----:B--2---:R-:W-:Y:S01]  /*07a0*/  UIADD3 UR14, UP1, UPT, UR14, UR4, URZ ;  /* 0x000000040e0e7290 */ /* 0x004fe2000ff3e0ff */
        /* <DEDUP_REMOVED lines=18> */
[----:B------:R-:W-:Y:S01]  /*08d0*/  LOP3.LUT R93, R93, 0x1ffe0, RZ, 0xc0, !PT ;  /* 0x0001ffe05d5d7812 */ /* 0x000fe200078ec0ff */
[----:B------:R-:W-:Y:S01]  /*08e0*/  UIADD3.X UR15, UPT, UPT, URZ, UR8, URZ, UP1, !UPT ;  /* 0x00000008ff0f7290 */ /* 0x000fe20008ffe4ff */
[----:B------:R-:W-:Y:S01]  /*08f0*/  LOP3.LUT R91, R91, 0x40, RZ, 0xc0, !PT ;  /* 0x000000405b5b7812 */ /* 0x000fe200078ec0ff */
[----:B------:R-:W-:Y:S06]  /*0900*/  BAR.SYNC.DEFER_BLOCKING 0x0 ;  /* 0x0000000000007b1d */ /* 0x000fec0000010000 */
[----:B------:R-:W-:Y:S05]  /*0910*/  BRA.U !UP0, `(.L_x_1) ;  /* 0x0000000d08f87547 */ /* 0x000fea000b800000 */
[----:B------:R-:W1:Y:S01]  /*0920*/  S2R R2, SR_LANEID ;  /* 0x0000000000027919 */ /* 0x000e620000000000 */
[----:B------:R-:W-:Y:S01]  /*0930*/  USHF.R.S32.HI UR4, URZ, 0x1f, UR9 ;  /* 0x0000001fff047899 */ /* 0x000fe20008011409 */
[----:B------:R-:W-:Y:S01]  /*0940*/  IMAD.MOV.U32 R27, RZ, RZ, RZ ;  /* 0x000000ffff1b7224 */ /* 0x000fe200078e00ff */
[----:B------:R-:W2:Y:S02]  /*0950*/  LDCU UR23, c[0x0][0x39c] ;  /* 0x00007380ff1777ac */ /* 0x000ea40008000800 */
[----:B------:R-:W-:Y:S01]  /*0960*/  ULEA.HI UR4, UR4, UR9, URZ, 0x4 ;  /* 0x0000000904047291 */ /* 0x000fe2000f8f20ff */
[----:B------:R-:W3:Y:S03]  /*0970*/  LDCU UR22, c[0x0][0x3a0] ;  /* 0x00007400ff1677ac */ /* 0x000ee60008000800 */
[----:B------:R-:W-:Y:S01]  /*0980*/  USHF.R.S32.HI UR13, URZ, 0x4, UR4 ;  /* 0x00000004ff0d7899 */ /* 0x000fe20008011404 */
[----:B------:R-:W-:Y:S01]  /*0990*/  UMOV UR8, UR10 ;  /* 0x0000000a00087c82 */ /* 0x000fe20008000000 */
[----:B------:R-:W-:Y:S01]  /*09a0*/  UMOV UR9, UR11 ;  /* 0x0000000b00097c82 */ /* 0x000fe20008000000 */
[----:B------:R-:W-:Y:S01]  /*09b0*/  UMOV UR4, URZ ;  /* 0x000000ff00047c82 */ /* 0x000fe20008000000 */
[----:B-1----:R-:W-:-:S02]  /*09c0*/  SHF.R.U32.HI R81, RZ, 0x2, R2 ;  /* 0x00000002ff517819 */ /* 0x002fc40000011602 */
[----:B------:R-:W-:-:S05]  /*09d0*/  LOP3.LUT R2, R2, 0x3, RZ, 0xc0, !PT ;  /* 0x0000000302027812 */ /* 0x000fca00078ec0ff */
[----:B------:R-:W-:-:S04]  /*09e0*/  IMAD R81, R81, 0x14, R2 ;  /* 0x0000001451517824 */ /* 0x000fc800078e0202 */
[C---:B------:R-:W-:Y:S01]  /*09f0*/  VIADD R80, R81.reuse, 0xa0 ;  /* 0x000000a051507836 */ /* 0x040fe20000000000 */
[C---:B------:R-:W-:Y:S01]  /*0a00*/  IADD3 R3, PT, PT, R81.reuse, 0xa4, RZ ;  /* 0x000000a451037810 */ /* 0x040fe20007ffe0ff */
[----:B--23--:R-:W-:-:S07]  /*0a10*/  VIADD R2, R81, 0x4 ;  /* 0x0000000451027836 */ /* 0x00cfce0000000000 */
.L_x_3:
[----:B------:R-:W-:Y:S01]  /*0a20*/  ULOP3.LUT UR11, UR4, 0x1, URZ, 0xc0, !UPT ;  /* 0x00000001040b7892 */ /* 0x000fe2000f8ec0ff */
[----:B------:R-:W-:Y:S01]  /*0a30*/  IMAD.MOV.U32 R94, RZ, RZ, 0x50 ;  /* 0x00000050ff5e7424 */ /* 0x000fe200078e00ff */
[----:B------:R-:W-:Y:S01]  /*0a40*/  UIADD3 UR12, UPT, UPT, UR4, 0x2, URZ ;  /* 0x00000002040c7890 */ /* 0x000fe2000fffe0ff */
[----:B------:R-:W-:Y:S01]  /*0a50*/  IMAD.MOV.U32 R118, RZ, RZ, 0x50 ;  /* 0x00000050ff767424 */ /* 0x000fe200078e00ff */
[----:B------:R-:W-:Y:S02]  /*0a60*/  UIMAD.WIDE.U32 UR20, UR11, 0x2800, UR8 ;  /* 0x000028000b1478a5 */ /* 0x000fe4000f8e0008 */
[----:B------:R-:W-:Y:S02]  /*0a70*/  UIMAD.WIDE.U32 UR18, UR11, 0x2800, UR6 ;  /* 0x000028000b1278a5 */ /* 0x000fe4000f8e0006 */
[----:B------:R-:W-:Y:S02]  /*0a80*/  UISETP.GE.AND UP0, UPT, UR12, UR13, UPT ;  /* 0x0000000d0c00728c */ /* 0x000fe4000bf06270 */
[----:B------:R-:W-:-:S04]  /*0a90*/  IMAD.WIDE.U32 R94, R91, R94, UR20 ;  /* 0x000000145b5e7e25 */ /* 0x000fc8000f8e005e */
[----:B------:R-:W-:Y:S01]  /*0aa0*/  IMAD.WIDE.U32 R118, R93, R118, UR18 ;  /* 0x000000125d767e25 */ /* 0x000fe2000f8e0076 */
[----:B------:R-:W-:Y:S02]  /*0ab0*/  IADD3 R98, P1, PT, R94, 0x500, RZ ;  /* 0x000005005e627810 */ /* 0x000fe40007f3e0ff */
[----:B------:R-:W-:-:S03]  /*0ac0*/  IADD3 R96, P0, PT, R118, 0x500, RZ ;  /* 0x0000050076607810 */ /* 0x000fc60007f1e0ff */
[----:B------:R-:W-:Y:S02]  /*0ad0*/  IMAD.X R99, RZ, RZ, R95, P1 ;  /* 0x000000ffff637224 */ /* 0x000fe400008e065f */
[----:B------:R-:W-:-:S04]  /*0ae0*/  IMAD.WIDE R14, R81, 0x4, R118 ;  /* 0x00000004510e7825 */ /* 0x000fc800078e0276 */
[----:B------:R-:W-:Y:S02]  /*0af0*/  IMAD.X R97, RZ, RZ, R119, P0 ;  /* 0x000000ffff617224 */ /* 0x000fe400000e0677 */
[----:B------:R-:W-:Y:S01]  /*0b00*/  IMAD.WIDE R12, R81, 0x4, R98 ;  /* 0x00000004510c7825 */ /* 0x000fe200078e0262 */
[----:B------:R-:W-:Y:S06]  /*0b10*/  BRA.U UP0, `(.L_x_2) ;  /* 0x0000000100ac7547 */ /* 0x000fec000b800000 */
[----:B------:R-:W1:Y:S01]  /*0b20*/  LDC.64 R8, c[0x0][0x388] ;  /* 0x0000e200ff087b82 */ /* 0x000e620000000a00 */
[----:B------:R-:W-:-:S06]  /*0b30*/  USHF.L.U32 UR12, UR12, 0x4, URZ ;  /* 0x000000040c0c7899 */ /* 0x000fcc00080006ff */
[----:B------:R-:W-:Y:S01]  /*0b40*/  IADD3 R5, PT, PT, R83, UR12, RZ ;  /* 0x0000000c53057c10 */ /* 0x000fe2000fffe0ff */
[----:B------:R-:W-:Y:S01]  /*0b50*/  VIADD R7, R82, UR12 ;  /* 0x0000000c52077c36 */ /* 0x000fe20008000000 */
[----:B------:R-:W-:Y:S01]  /*0b60*/  ULOP3.LUT UR11, UR11, 0x1, URZ, 0x3c, !UPT ;  /* 0x000000010b0b7892 */ /* 0x000fe2000f8e3cff */
[----:B------:R-:W2:Y:S02]  /*0b70*/  LDC.64 R100, c[0x0][0x380] ;  /* 0x0000e000ff647b82 */ /* 0x000ea40000000a00 */
[--C-:B------:R-:W-:Y:S02]  /*0b80*/  IMAD R5, R5, UR23, R84.reuse ;  /* 0x0000001705057c24 */ /* 0x100fe4000f8e0254 */
[----:B------:R-:W-:Y:S02]  /*0b90*/  IMAD R7, R7, UR23, R84 ;  /* 0x0000001707077c24 */ /* 0x000fe4000f8e0254 */
[----:B-1----:R-:W-:-:S04]  /*0ba0*/  IMAD.WIDE R4, R5, 0x4, R8 ;  /* 0x0000000405047825 */ /* 0x002fc800078e0208 */
[----:B------:R-:W-:Y:S02]  /*0bb0*/  IMAD.WIDE R8, R7, 0x4, R8 ;  /* 0x0000000407087825 */ /* 0x000fe400078e0208 */
[----:B------:R-:W3:Y:S04]  /*0bc0*/  LDG.E.128.CONSTANT R4, desc[UR16][R4.64] ;  /* 0x0000001004047981 */ /* 0x000ee8000c1e9d00 */
[----:B------:R-:W4:Y:S01]  /*0bd0*/  LDG.E.128.CONSTANT R8, desc[UR16][R8.64] ;  /* 0x0000001008087981 */ /* 0x000f22000c1e9d00 */
[----:B------:R-:W-:Y:S01]  /*0be0*/  IMAD.U32 R105, RZ, RZ, UR11 ;  /* 0x0000000bff697e24 */ /* 0x000fe2000f8e00ff */
[----:B------:R-:W-:Y:S01]  /*0bf0*/  UIMAD UR11, UR11, 0x2800, UR10 ;  /* 0x000028000b0b78a4 */ /* 0x000fe2000f8e020a */
[----:B------:R-:W-:Y:S02]  /*0c00*/  IMAD.U32 R107, RZ, RZ, UR12 ;  /* 0x0000000cff6b7e24 */ /* 0x000fe4000f8e00ff */
[----:B------:R-:W-:-:S03]  /*0c10*/  IMAD.WIDE.U32 R104, R105, 0x2800, R114 ;  /* 0x0000280069687825 */ /* 0x000fc600078e0072 */
[----:B------:R-:W-:Y:S01]  /*0c20*/  LOP3.LUT R107, R107, 0xc, R90, 0xf8, !PT ;  /* 0x0000000c6b6b7812 */ /* 0x000fe200078ef85a */
[----:B------:R-:W-:Y:S02]  /*0c30*/  IMAD.MOV.U32 R92, RZ, RZ, 0x50 ;  /* 0x00000050ff5c7424 */ /* 0x000fe400078e00ff */
[----:B------:R-:W-:-:S04]  /*0c40*/  IMAD.WIDE.U32 R102, R89, 0x50, R104 ;  /* 0x0000005059667825 */ /* 0x000fc800078e0068 */
[----:B------:R-:W-:Y:S01]  /*0c50*/  IMAD.WIDE.U32 R104, R87, 0x50, R104 ;  /* 0x0000005057687825 */ /* 0x000fe200078e0068 */
[----:B------:R-:W-:-:S03]  /*0c60*/  MOV R109, R102 ;  /* 0x00000066006d7202 */ /* 0x000fc60000000f00 */
[--C-:B------:R-:W-:Y:S01]  /*0c70*/  IMAD R103, R88, UR22, R107.reuse ;  /* 0x0000001658677c24 */ /* 0x100fe2000f8e026b */
[----:B------:R-:W-:Y:S01]  /*0c80*/  MOV R105, R104 ;  /* 0x0000006800697202 */ /* 0x000fe20000000f00 */
[----:B------:R-:W-:Y:S02]  /*0c90*/  IMAD R107, R86, UR22, R107 ;  /* 0x00000016566b7c24 */ /* 0x000fe4000f8e026b */
[----:B------:R-:W-:Y:S02]  /*0ca0*/  IMAD R92, R85, R92, UR11 ;  /* 0x0000000b555c7e24 */ /* 0x000fe4000f8e025c */
[----:B--2---:R-:W-:-:S03]  /*0cb0*/  IMAD.WIDE R102, R103, 0x4, R100 ;  /* 0x0000000467667825 */ /* 0x004fc600078e0264 */
[----:B------:R-:W-:Y:S01]  /*0cc0*/  LEA R104, R83, R92, 0x2 ;  /* 0x0000005c53687211 */ /* 0x000fe200078e10ff */
[----:B------:R-:W-:Y:S01]  /*0cd0*/  IMAD.WIDE R100, R107, 0x4, R100 ;  /* 0x000000046b647825 */ /* 0x000fe200078e0264 */
[----:B------:R-:W-:Y:S01]  /*0ce0*/  @!PT LDS RZ, [RZ] ;  /* 0x00000000fffff984 */ /* 0x000fe20000000800 */
[----:B------:R-:W-:Y:S01]  /*0cf0*/  @!PT LDS RZ, [RZ] ;  /* 0x00000000fffff984 */ /* 0x000fe20000000800 */
[----:B------:R-:W-:Y:S01]  /*0d00*/  @!PT LDS RZ, [RZ] ;  /* 0x00000000fffff984 */ /* 0x000fe20000000800 */
[----:B------:R1:W-:Y:S03]  /*0d10*/  LDGSTS.E.BYPASS.128 [R109], desc[UR16][R102.64] ;  /* 0x00000000666d7fae */ /* 0x0003e6000b981810 */
[----:B------:R-:W-:Y:S01]  /*0d20*/  IMAD R92, R82, 0x4, R92 ;  /* 0x00000004525c7824 */ /* 0x000fe200078e025c */
[----:B------:R1:W-:Y:S04]  /*0d30*/  LDGSTS.E.BYPASS.128 [R105], desc[UR16][R100.64] ;  /* 0x0000000064697fae */ /* 0x0003e8000b981810 */
[----:B---3--:R1:W-:Y:S04]  /*0d40*/  STS [R104], R4 ;  /* 0x0000000468007388 */ /* 0x0083e80000000800 */
[----:B------:R1:W-:Y:S04]  /*0d50*/  STS [R104+0x50], R5 ;  /* 0x0000500568007388 */ /* 0x0003e80000000800 */
[----:B------:R1:W-:Y:S04]  /*0d60*/  STS [R104+0xa0], R6 ;  /* 0x0000a00668007388 */ /* 0x0003e80000000800 */
[----:B------:R1:W-:Y:S04]  /*0d70*/  STS [R104+0xf0], R7 ;  /* 0x0000f00768007388 */ /* 0x0003e80000000800 */
[----:B----4-:R1:W-:Y:S04]  /*0d80*/  STS [R92], R8 ;  /* 0x000000085c007388 */ /* 0x0103e80000000800 */
[----:B------:R1:W-:Y:S04]  /*0d90*/  STS [R92+0x50], R9 ;  /* 0x000050095c007388 */ /* 0x0003e80000000800 */
[----:B------:R1:W-:Y:S04]  /*0da0*/  STS [R92+0xa0], R10 ;  /* 0x0000a00a5c007388 */ /* 0x0003e80000000800 */
[----:B------:R1:W-:Y:S04]  /*0db0*/  STS [R92+0xf0], R11 ;  /* 0x0000f00b5c007388 */ /* 0x0003e80000000800 */
[----:B------:R-:W0:Y:S02]  /*0dc0*/  LDGDEPBAR ;  /* 0x00000000000079af */ /* 0x000e240000000000 */
.L_x_2:
[----:B-1----:R-:W-:Y:S01]  /*0dd0*/  IADD3 R100, P0, PT, R94, 0xa00, RZ ;  /* 0x00000a005e647810 */ /* 0x002fe20007f1e0ff */
[----:B------:R-:W-:Y:S01]  /*0de0*/  IMAD.WIDE R8, R80, 0x4, R118 ;  /* 0x0000000450087825 */ /* 0x000fe200078e0276 */
[----:B------:R-:W2:Y:S03]  /*0df0*/  LD.E R106, desc[UR16][R12.64] ;  /* 0x000000100c6a7980 */ /* 0x000ea6000c101900 */
[----:B------:R-:W-:Y:S01]  /*0e00*/  IMAD.X R101, RZ, RZ, R95, P0 ;  /* 0x000000ffff657224 */ /* 0x000fe200000e065f */
[----:B------:R1:W3:Y:S01]  /*0e10*/  LD.E R6, desc[UR16][R14.64] ;  /* 0x000000100e067980 */ /* 0x0002e2000c101900 */
[----:B------:R-:W-:-:S03]  /*0e20*/  IMAD.WIDE R102, R81, 0x4, R96 ;  /* 0x0000000451667825 */ /* 0x000fc600078e0260 */
[----:B------:R-:W3:Y:S01]  /*0e30*/  LD.E R7, desc[UR16][R8.64] ;  /* 0x0000001008077980 */ /* 0x000ee2000c101900 */
[----:B------:R-:W-:-:S03]  /*0e40*/  IMAD.WIDE R104, R80, 0x4, R96 ;  /* 0x0000000450687825 */ /* 0x000fc600078e0260 */
[----:B------:R-:W4:Y:S01]  /*0e50*/  LD.E R4, desc[UR16][R102.64] ;  /* 0x0000001066047980 */ /* 0x000f22000c101900 */
[----:B------:R-:W-:-:S03]  /*0e60*/  IMAD.WIDE R120, R80, 0x4, R100 ;  /* 0x0000000450787825 */ /* 0x000fc600078e0264 */
[----:B------:R5:W4:Y:S01]  /*0e70*/  LD.E R5, desc[UR16][R104.64] ;  /* 0x0000001068057980 */ /* 0x000b22000c101900 */
[----:B------:R-:W-:-:S03]  /*0e80*/  IMAD.WIDE R116, R81, 0x4, R100 ;  /* 0x0000000451747825 */ /* 0x000fc600078e0264 */
[----:B------:R5:W3:Y:S04]  /*0e90*/  LD.E R12, desc[UR16][R120.64] ;  /* 0x00000010780c7980 */ /* 0x000ae8000c101900 */
[----:B------:R5:W2:Y:S01]  /*0ea0*/  LD.E R13, desc[UR16][R116.64] ;  /* 0x00000010740d7980 */ /* 0x000aa2000c101900 */
[----:B------:R-:W-:Y:S01]  /*0eb0*/  IMAD.WIDE R108, R81, 0x4, R94 ;  /* 0x00000004516c7825 */ /* 0x000fe200078e025e */
[----:B-1----:R-:W-:-:S03]  /*0ec0*/  IADD3 R14, P0, PT, R94, 0xf00, RZ ;  /* 0x00000f005e0e7810 */ /* 0x002fc60007f1e0ff */
[C---:B------:R-:W-:Y:S01]  /*0ed0*/  IMAD.WIDE R110, R80.reuse, 0x4, R94 ;  /* 0x00000004506e7825 */ /* 0x040fe200078e025e */
[----:B------:R-:W2:Y:S04]  /*0ee0*/  LD.E R11, desc[UR16][R108.64] ;  /* 0x000000106c0b7980 */ /* 0x000ea8000c101900 */
[----:B------:R-:W2:Y:S01]  /*0ef0*/  LD.E R10, desc[UR16][R110.64] ;  /* 0x000000106e0a7980 */ /* 0x000ea2000c101900 */
[----:B------:R-:W-:Y:S02]  /*0f00*/  IMAD.X R15, RZ, RZ, R95, P0 ;  /* 0x000000ffff0f7224 */ /* 0x000fe400000e065f */
[----:B------:R-:W-:-:S04]  /*0f10*/  IMAD.WIDE R112, R80, 0x4, R98 ;  /* 0x0000000450707825 */ /* 0x000fc800078e0262 */
[--C-:B-----5:R-:W-:Y:S01]  /*0f20*/  IMAD.WIDE R104, R81, 0x4, R14.reuse ;  /* 0x0000000451687825 */ /* 0x120fe200078e020e */
[----:B------:R-:W5:Y:S03]  /*0f30*/  LD.E R92, desc[UR16][R112.64] ;  /* 0x00000010705c7980 */ /* 0x000f66000c101900 */
[----:B------:R-:W-:Y:S01]  /*0f40*/  IMAD.WIDE R102, R80, 0x4, R14 ;  /* 0x0000000450667825 */ /* 0x000fe200078e020e */
[----:B------:R1:W5:Y:S04]  /*0f50*/  LD.E R9, desc[UR16][R104.64] ;  /* 0x0000001068097980 */ /* 0x000368000c101900 */
[----:B------:R1:W5:Y:S01]  /*0f60*/  LD.E R8, desc[UR16][R102.64] ;  /* 0x0000001066087980 */ /* 0x000362000c101900 */
[----:B------:R-:W-:-:S04]  /*0f70*/  IMAD.WIDE R120, R3, 0x4, R100 ;  /* 0x0000000403787825 */ /* 0x000fc800078e0264 */
[C-C-:B------:R-:W-:Y:S01]  /*0f80*/  IMAD.WIDE R116, R2.reuse, 0x4, R98.reuse ;  /* 0x0000000402747825 */ /* 0x140fe200078e0262 */
[----:B------:R2:W5:Y:S03]  /*0f90*/  LD.E R107, desc[UR16][R120.64] ;  /* 0x00000010786b7980 */ /* 0x000566000c101900 */
[----:B-1----:R-:W-:Y:S02]  /*0fa0*/  IMAD.WIDE R104, R3, 0x4, R98 ;  /* 0x0000000403687825 */ /* 0x002fe400078e0262 */
[----:B------:R-:W5:Y:S02]  /*0fb0*/  LD.E R116, desc[UR16][R116.64] ;  /* 0x0000001074747980 */ /* 0x000f64000c101900 */
[C---:B------:R-:W-:Y:S02]  /*0fc0*/  IMAD.WIDE R102, R2.reuse, 0x4, R100 ;  /* 0x0000000402667825 */ /* 0x040fe400078e0264 */
[----:B------:R-:W5:Y:S02]  /*0fd0*/  LD.E R113, desc[UR16][R104.64] ;  /* 0x0000001068717980 */ /* 0x000f64000c101900 */
[----:B------:R-:W-:-:S02]  /*0fe0*/  IMAD.WIDE R108, R2, 0x4, R14 ;  /* 0x00000004026c7825 */ /* 0x000fc400078e020e */
[----:B------:R-:W5:Y:S02]  /*0ff0*/  LD.E R112, desc[UR16][R102.64] ;  /* 0x0000001066707980 */ /* 0x000f64000c101900 */
[----:B------:R-:W-:-:S05]  /*1000*/  IMAD.WIDE R100, R3, 0x4, R14 ;  /* 0x0000000403647825 */ /* 0x000fca00078e020e */
[----:B------:R-:W5:Y:S01]  /*1010*/  LD.E R105, desc[UR16][R100.64] ;  /* 0x0000001064697980 */ /* 0x000f62000c101900 */
[-C--:B---3--:R-:W-:Y:S08]  /*1020*/  HMMA.1684.F32.TF32 R36, R6, R12.reuse, R36 ;  /* 0x0000000c0624723c */ /* 0x088ff00000085024 */
[----:B----4-:R-:W-:Y:S01]  /*1030*/  HMMA.1684.F32.TF32 R32, R4, R12, R32 ;  /* 0x0000000c0420723c */ /* 0x010fe20000085020 */
[----:B------:R-:W-:-:S07]  /*1040*/  IADD3 R12, P0, PT, R94, 0x20, RZ ;  /* 0x000000205e0c7810 */ /* 0x000fce0007f1e0ff */
[-C--:B--2---:R-:W-:Y:S08]  /*1050*/  HMMA.1684.F32.TF32 R44, R6, R13.reuse, R44 ;  /* 0x0000000d062c723c */ /* 0x084ff0000008502c */
[----:B------:R-:W-:Y:S01]  /*1060*/  HMMA.1684.F32.TF32 R48, R4, R13, R48 ;  /* 0x0000000d0430723c */ /* 0x000fe20000085030 */
[----:B------:R-:W-:Y:S01]  /*1070*/  IMAD.X R13, RZ, RZ, R95, P0 ;  /* 0x000000ffff0d7224 */ /* 0x000fe200000e065f */
[----:B------:R-:W-:Y:S01]  /*1080*/  IADD3 R98, P0, PT, R94, 0x520, RZ ;  /* 0x000005205e627810 */ /* 0x000fe20007f1e0ff */
[----:B------:R-:W-:-:S03]  /*1090*/  IMAD.WIDE R14, R80, 0x4, R12 ;  /* 0x00000004500e7825 */ /* 0x000fc600078e020c */
[----:B------:R-:W-:Y:S01]  /*10a0*/  IADD3.X R99, PT, PT, RZ, R95, RZ, P0, !PT ;  /* 0x0000005fff637210 */ /* 0x000fe200007fe4ff */
[--C-:B------:R-:W-:Y:S01]  /*10b0*/  IMAD.WIDE R124, R81, 0x4, R12.reuse ;  /* 0x00000004517c7825 */ /* 0x100fe200078e020c */
[----:B------:R1:W2:Y:S03]  /*10c0*/  LD.E R110, desc[UR16][R14.64] ;  /* 0x000000100e6e7980 */ /* 0x0002a6000c101900 */
[----:B------:R-:W-:Y:S01]  /*10d0*/  IMAD.WIDE R122, R2, 0x4, R12 ;  /* 0x00000004027a7825 */ /* 0x000fe200078e020c */
[----:B------:R3:W4:Y:S01]  /*10e0*/  LD.E R111, desc[UR16][R124.64] ;  /* 0x000000107c6f7980 */ /* 0x000722000c101900 */
[----:B------:R-:W-:Y:S02]  /*10f0*/  HMMA.1684.F32.TF32 R52, R6, R11, R52 ;  /* 0x0000000b0634723c */ /* 0x000fe40000085034 */
[----:B------:R-:W-:Y:S01]  /*1100*/  IMAD.WIDE R120, R80, 0x4, R98 ;  /* 0x0000000450787825 */ /* 0x000fe200078e0262 */
[----:B------:R3:W2:Y:S03]  /*1110*/  LD.E R104, desc[UR16][R122.64] ;  /* 0x000000107a687980 */ /* 0x0006a6000c101900 */
[----:B-1----:R-:W-:-:S04]  /*1120*/  IMAD.WIDE R14, R2, 0x4, R118 ;  /* 0x00000004020e7825 */ /* 0x002fc800078e0276 */
[C---:B---3--:R-:W-:Y:S01]  /*1130*/  IMAD.WIDE R124, R3.reuse, 0x4, R118 ;  /* 0x00000004037c7825 */ /* 0x048fe200078e0276 */
[----:B------:R-:W-:Y:S01]  /*1140*/  HMMA.1684.F32.TF32 R64, R4, R11, R64 ;  /* 0x0000000b0440723c */ /* 0x000fe20000085040 */
[----:B------:R-:W3:Y:S01]  /*1150*/  LD.E R14, desc[UR16][R14.64] ;  /* 0x000000100e0e7980 */ /* 0x000ee2000c101900 */
[----:B------:R-:W-:Y:S01]  /*1160*/  IADD3 R122, P0, PT, R118, 0x20, RZ ;  /* 0x00000020767a7810 */ /* 0x000fe20007f1e0ff */
[----:B------:R-:W-:-:S04]  /*1170*/  IMAD.WIDE R102, R3, 0x4, R12 ;  /* 0x0000000403667825 */ /* 0x000fc800078e020c */
[----:B------:R-:W-:Y:S01]  /*1180*/  IMAD.WIDE R12, R81, 0x4, R98 ;  /* 0x00000004510c7825 */ /* 0x000fe200078e0262 */
[-C--:B------:R-:W-:Y:S01]  /*1190*/  HMMA.1684.F32.TF32 R72, R6, R10.reuse, R72 ;  /* 0x0000000a0648723c */ /* 0x080fe20000085048 */
[----:B------:R-:W2:Y:S02]  /*11a0*/  LD.E R103, desc[UR16][R102.64] ;  /* 0x0000001066677980 */ /* 0x000ea4000c101900 */
[----:B------:R-:W-:Y:S02]  /*11b0*/  IMAD.X R123, RZ, RZ, R119, P0 ;  /* 0x000000ffff7b7224 */ /* 0x000fe400000e0677 */
[----:B------:R1:W3:Y:S03]  /*11c0*/  LD.E R15, desc[UR16][R124.64] ;  /* 0x000000107c0f7980 */ /* 0x0002e6000c101900 */
[----:B------:R-:W-:Y:S01]  /*11d0*/  HMMA.1684.F32.TF32 R76, R4, R10, R76 ;  /* 0x0000000a044c723c */ /* 0x000fe2000008504c */
[----:B------:R-:W-:-:S04]  /*11e0*/  IMAD.WIDE R10, R2, 0x4, R96 ;  /* 0x00000004020a7825 */ /* 0x000fc800078e0260 */
[----:B------:R-:W-:-:S03]  /*11f0*/  IMAD.WIDE R96, R3, 0x4, R96 ;  /* 0x0000000403607825 */ /* 0x000fc600078e0260 */
[----:B------:R-:W-:Y:S01]  /*1200*/  HMMA.1684.F32.TF32 R68, R6, R106, R68 ;  /* 0x0000006a0644723c */ /* 0x000fe20000085044 */
[----:B-1----:R-:W-:-:S07]  /*1210*/  IMAD.WIDE R124, R2, 0x4, R94 ;  /* 0x00000004027c7825 */ /* 0x002fce00078e025e */
[----:B------:R-:W-:Y:S01]  /*1220*/  HMMA.1684.F32.TF32 R60, R4, R106, R60 ;  /* 0x0000006a043c723c */ /* 0x000fe2000008503c */
[----:B------:R-:W4:Y:S04]  /*1230*/  LD.E R106, desc[UR16][R108.64] ;  /* 0x000000106c6a7980 */ /* 0x000f28000c101900 */
[----:B------:R1:W2:Y:S04]  /*1240*/  LD.E R108, desc[UR16][R120.64] ;  /* 0x00000010786c7980 */ /* 0x0002a8000c101900 */
[----:B------:R-:W2:Y:S01]  /*1250*/  LD.E R109, desc[UR16][R12.64] ;  /* 0x000000100c6d7980 */ /* 0x000ea2000c101900 */
[----:B-1----:R-:W-:-:S03]  /*1260*/  IADD3 R120, P1, PT, R118, 0x520, RZ ;  /* 0x0000052076787810 */ /* 0x002fc60007f3e0ff */
[----:B------:R1:W2:Y:S04]  /*1270*/  LD.E R118, desc[UR16][R124.64] ;  /* 0x000000107c767980 */ /* 0x0002a8000c101900 */
[----:B------:R5:W2:Y:S01]  /*1280*/  LD.E R12, desc[UR16][R10.64] ;  /* 0x000000100a0c7980 */ /* 0x000aa2000c101900 */
[----:B------:R-:W-:-:S03]  /*1290*/  IMAD.X R121, RZ, RZ, R119, P1 ;  /* 0x000000ffff797224 */ /* 0x000fc600008e0677 */
[----:B------:R5:W2:Y:S01]  /*12a0*/  LD.E R13, desc[UR16][R96.64] ;  /* 0x00000010600d7980 */ /* 0x000aa2000c101900 */
[----:B-1----:R-:W-:-:S04]  /*12b0*/  IMAD.WIDE R124, R3, 0x4, R94 ;  /* 0x00000004037c7825 */ /* 0x002fc800078e025e */
[--C-:B-----5:R-:W-:Y:S01]  /*12c0*/  IMAD.WIDE R10, R81, 0x4, R122.reuse ;  /* 0x00000004510a7825 */ /* 0x120fe200078e027a */
[C---:B------:R-:W-:Y:S01]  /*12d0*/  HMMA.1684.F32.TF32 R56, R6.reuse, R92, R56 ;  /* 0x0000005c0638723c */ /* 0x040fe20000085038 */
[----:B------:R1:W5:Y:S02]  /*12e0*/  LD.E R117, desc[UR16][R124.64] ;  /* 0x000000107c757980 */ /* 0x000364000c101900 */
[--C-:B------:R-:W-:Y:S02]  /*12f0*/  IMAD.WIDE R96, R80, 0x4, R122.reuse ;  /* 0x0000000450607825 */ /* 0x100fe400078e027a */
[----:B------:R-:W5:Y:S03]  /*1300*/  LD.E R10, desc[UR16][R10.64] ;  /* 0x000000100a0a7980 */ /* 0x000f66000c101900 */
[-C--:B------:R-:W-:Y:S01]  /*1310*/  HMMA.1684.F32.TF32 R20, R6, R9.reuse, R20 ;  /* 0x000000090614723c */ /* 0x080fe20000085014 */
[--C-:B-1----:R-:W-:Y:S01]  /*1320*/  IMAD.WIDE R124, R3, 0x4, R122.reuse ;  /* 0x00000004037c7825 */ /* 0x102fe200078e027a */
[----:B------:R1:W5:Y:S06]  /*1330*/  LD.E R11, desc[UR16][R96.64] ;  /* 0x00000010600b7980 */ /* 0x00036c000c101900 */
[----:B------:R-:W-:Y:S08]  /*1340*/  HMMA.1684.F32.TF32 R28, R4, R9, R28 ;  /* 0x00000009041c723c */ /* 0x000ff0000008501c */
[----:B------:R-:W-:Y:S01]  /*1350*/  HMMA.1684.F32.TF32 R16, R6, R8, R16 ;  /* 0x000000080610723c */ /* 0x000fe20000085010 */
[----:B------:R-:W-:-:S04]  /*1360*/  IMAD.WIDE R6, R2, 0x4, R122 ;  /* 0x0000000402067825 */ /* 0x000fc800078e027a */
[----:B-1----:R-:W-:-:S03]  /*1370*/  IMAD.WIDE R96, R80, 0x4, R120 ;  /* 0x0000000450607825 */ /* 0x002fc600078e0278 */
[----:B------:R-:W-:Y:S01]  /*1380*/  HMMA.1684.F32.TF32 R24, R4, R8, R24 ;  /* 0x000000080418723c */ /* 0x000fe20000085018 */
[----:B------:R-:W-:Y:S01]  /*1390*/  IMAD.WIDE R8, R81, 0x4, R120 ;  /* 0x0000000451087825 */ /* 0x000fe200078e0278 */
[----:B------:R-:W5:Y:S01]  /*13a0*/  LD.E R6, desc[UR16][R6.64] ;  /* 0x0000001006067980 */ /* 0x000f62000c101900 */
[----:B------:R-:W-:-:S04]  /*13b0*/  IADD3 R122, P0, PT, R94, 0xa20, RZ ;  /* 0x00000a205e7a7810 */ /* 0x000fc80007f1e0ff */
[----:B------:R-:W5:Y:S01]  /*13c0*/  LD.E R8, desc[UR16][R8.64] ;  /* 0x0000001008087980 */ /* 0x000f62000c101900 */
[----:B------:R-:W-:-:S03]  /*13d0*/  IMAD.X R123, RZ, RZ, R95, P0 ;  /* 0x000000ffff7b7224 */ /* 0x000fc600000e065f */
[----:B------:R1:W5:Y:S04]  /*13e0*/  LD.E R7, desc[UR16][R124.64] ;  /* 0x000000107c077980 */ /* 0x000368000c101900 */
[----:B------:R1:W5:Y:S02]  /*13f0*/  LD.E R9, desc[UR16][R96.64] ;  /* 0x0000001060097980 */ /* 0x000364000c101900 */
[----:B-1----:R-:W-:-:S04]  /*1400*/  IMAD.WIDE R124, R3, 0x4, R120 ;  /* 0x00000004037c7825 */ /* 0x002fc800078e0278 */
[----:B------:R-:W-:Y:S01]  /*1410*/  IMAD.WIDE R96, R2, 0x4, R120 ;  /* 0x0000000402607825 */ /* 0x000fe200078e0278 */
[----:B------:R-:W-:-:S05]  /*1420*/  IADD3 R120, P1, PT, R94, 0xf20, RZ ;  /* 0x00000f205e787810 */ /* 0x000fca0007f3e0ff */
[----:B------:R-:W-:Y:S02]  /*1430*/  IMAD.X R121, RZ, RZ, R95, P1 ;  /* 0x000000ffff797224 */ /* 0x000fe400008e065f */
[----:B------:R-:W-:-:S04]  /*1440*/  IMAD.WIDE R94, R81, 0x4, R122 ;  /* 0x00000004515e7825 */ /* 0x000fc800078e027a */
[--C-:B------:R-:W-:Y:S01]  /*1450*/  IMAD.WIDE R100, R2, 0x4, R98.reuse ;  /* 0x0000000402647825 */ /* 0x100fe200078e0262 */
[----:B------:R1:W5:Y:S01]  /*1460*/  LD.E R102, desc[UR16][R94.64] ;  /* 0x000000105e667980 */ /* 0x000362000c101900 */
[----:B------:R-:W-:Y:S02]  /*1470*/  HMMA.1684.F32.TF32 R40, R4, R92, R40 ;  /* 0x0000005c0428723c */ /* 0x000fe40000085028 */
[----:B------:R-:W-:Y:S01]  /*1480*/  IMAD.WIDE R98, R3, 0x4, R98 ;  /* 0x0000000403627825 */ /* 0x000fe200078e0262 */
[----:B------:R1:W5:Y:S04]  /*1490*/  LD.E R4, desc[UR16][R96.64] ;  /* 0x0000001060047980 */ /* 0x000368000c101900 */
[----:B------:R-:W5:Y:S01]  /*14a0*/  LD.E R101, desc[UR16][R100.64] ;  /* 0x0000001064657980 */ /* 0x000f62000c101900 */
[----:B-1----:R-:W-:-:S03]  /*14b0*/  IMAD.WIDE R94, R80, 0x4, R122 ;  /* 0x00000004505e7825 */ /* 0x002fc600078e027a */
[----:B------:R-:W5:Y:S01]  /*14c0*/  LD.E R99, desc[UR16][R98.64] ;  /* 0x0000001062637980 */ /* 0x000f62000c101900 */
[----:B------:R-:W-:-:S03]  /*14d0*/  IMAD.WIDE R96, R80, 0x4, R120 ;  /* 0x0000000450607825 */ /* 0x000fc600078e0278 */
[----:B------:R-:W5:Y:S04]  /*14e0*/  LD.E R5, desc[UR16][R124.64] ;  /* 0x000000107c057980 */ /* 0x000f68000c101900 */
[----:B------:R1:W5:Y:S04]  /*14f0*/  LD.E R100, desc[UR16][R94.64] ;  /* 0x000000105e647980 */ /* 0x000368000c101900 */
[----:B------:R-:W5:Y:S01]  /*1500*/  LD.E R96, desc[UR16][R96.64] ;  /* 0x0000001060607980 */ /* 0x000f62000c101900 */
[----:B-1----:R-:W-:-:S05]  /*1510*/  IMAD.WIDE R94, R81, 0x4, R120 ;  /* 0x00000004515e7825 */ /* 0x002fca00078e0278 */
[----:B------:R-:W5:Y:S01]  /*1520*/  LD.E R98, desc[UR16][R94.64] ;  /* 0x000000105e627980 */ /* 0x000f62000c101900 */
[----:B------:R-:W-:-:S05]  /*1530*/  IMAD.WIDE R124, R2, 0x4, R122 ;  /* 0x00000004027c7825 */ /* 0x000fca00078e027a */
[----:B------:R1:W5:Y:S02]  /*1540*/  LD.E R97, desc[UR16][R124.64] ;  /* 0x000000107c617980 */ /* 0x000364000c101900 */
[----:B-1----:R-:W-:-:S04]  /*1550*/  IMAD.WIDE R124, R3, 0x4, R122 ;  /* 0x00000004037c7825 */ /* 0x002fc800078e027a */
[--C-:B------:R-:W-:Y:S01]  /*1560*/  IMAD.WIDE R122, R2, 0x4, R120.reuse ;  /* 0x00000004027a7825 */ /* 0x100fe200078e0278 */
[----:B------:R-:W5:Y:S03]  /*1570*/  LD.E R95, desc[UR16][R124.64] ;  /* 0x000000107c5f7980 */ /* 0x000f66000c101900 */
[----:B------:R-:W-:Y:S01]  /*1580*/  IMAD.WIDE R120, R3, 0x4, R120 ;  /* 0x0000000403787825 */ /* 0x000fe200078e0278 */
[----:B------:R-:W5:Y:S04]  /*1590*/  LD.E R94, desc[UR16][R122.64] ;  /* 0x000000107a5e7980 */ /* 0x000f68000c101900 */
[----:B------:R-:W5:Y:S01]  /*15a0*/  LD.E R92, desc[UR16][R120.64] ;  /* 0x00000010785c7980 */ /* 0x000f62000c101900 */
[----:B------:R-:W-:-:S04]  /*15b0*/  DEPBAR.LE SB0, 0x1 ;  /* 0x000080400000791a */ /* 0x000fc80000000000 */
[----:B------:R-:W-:-:S04]  /*15c0*/  UIADD3 UR4, UPT, UPT, UR4, 0x1, URZ ;  /* 0x0000000104047890 */ /* 0x000fc8000fffe0ff */
[----:B------:R-:W-:Y:S01]  /*15d0*/  UISETP.NE.AND UP0, UPT, UR4, UR13, UPT ;  /* 0x0000000d0400728c */ /* 0x000fe2000bf05270 */
[C---:B---3--:R-:W-:Y:S08]  /*15e0*/  HMMA.1684.F32.TF32 R68, R14.reuse, R116, R68 ;  /* 0x000000740e44723c */ /* 0x048ff00000085044 */
[C---:B------:R-:W-:Y:S08]  /*15f0*/  HMMA.1684.F32.TF32 R56, R14.reuse, R113, R56 ;  /* 0x000000710e38723c */ /* 0x040ff00000085038 */
[C---:B------:R-:W-:Y:S08]  /*1600*/  HMMA.1684.F32.TF32 R44, R14.reuse, R112, R44 ;  /* 0x000000700e2c723c */ /* 0x040ff0000008502c */
[C---:B------:R-:W-:Y:S08]  /*1610*/  HMMA.1684.F32.TF32 R36, R14.reuse, R107, R36 ;  /* 0x0000006b0e24723c */ /* 0x040ff00000085024 */
[C---:B----4-:R-:W-:Y:S08]  /*1620*/  HMMA.1684.F32.TF32 R20, R14.reuse, R106, R20 ;  /* 0x0000006a0e14723c */ /* 0x050ff00000085014 */
[C---:B------:R-:W-:Y:S08]  /*1630*/  HMMA.1684.F32.TF32 R16, R14.reuse, R105, R16 ;  /* 0x000000690e10723c */ /* 0x040ff00000085010 */
[----:B--2---:R-:W-:Y:S08]  /*1640*/  HMMA.1684.F32.TF32 R52, R14, R118, R52 ;  /* 0x000000760e34723c */ /* 0x004ff00000085034 */
[C---:B------:R-:W-:Y:S08]  /*1650*/  HMMA.1684.F32.TF32 R60, R12.reuse, R116, R60 ;  /* 0x000000740c3c723c */ /* 0x040ff0000008503c */
[----:B------:R-:W-:Y:S08]  /*1660*/  HMMA.1684.F32.TF32 R64, R12, R118, R64 ;  /* 0x000000760c40723c */ /* 0x000ff00000085040 */
[-C--:B-----5:R-:W-:Y:S08]  /*1670*/  HMMA.1684.F32.TF32 R72, R14, R117.reuse, R72 ;  /* 0x000000750e48723c */ /* 0x0a0ff00000085048 */
[C---:B------:R-:W-:Y:S08]  /*1680*/  HMMA.1684.F32.TF32 R76, R12.reuse, R117, R76 ;  /* 0x000000750c4c723c */ /* 0x040ff0000008504c */
[C---:B------:R-:W-:Y:S08]  /*1690*/  HMMA.1684.F32.TF32 R40, R12.reuse, R113, R40 ;  /* 0x000000710c28723c */ /* 0x040ff00000085028 */
[C---:B------:R-:W-:Y:S08]  /*16a0*/  HMMA.1684.F32.TF32 R48, R12.reuse, R112, R48 ;  /* 0x000000700c30723c */ /* 0x040ff00000085030 */
[C---:B------:R-:W-:Y:S08]  /*16b0*/  HMMA.1684.F32.TF32 R32, R12.reuse, R107, R32 ;  /* 0x0000006b0c20723c */ /* 0x040ff00000085020 */
[C---:B------:R-:W-:Y:S08]  /*16c0*/  HMMA.1684.F32.TF32 R28, R12.reuse, R106, R28 ;  /* 0x0000006a0c1c723c */ /* 0x040ff0000008501c */
[----:B------:R-:W-:Y:S08]  /*16d0*/  HMMA.1684.F32.TF32 R24, R12, R105, R24 ;  /* 0x000000690c18723c */ /* 0x000ff00000085018 */
[-C--:B------:R-:W-:Y:S08]  /*16e0*/  HMMA.1684.F32.TF32 R52, R10, R111.reuse, R52 ;  /* 0x0000006f0a34723c */ /* 0x080ff00000085034 */
        /* <DEDUP_REMOVED lines=30> */
[----:B------:R-:W-:Y:S01]  /*18d0*/  HMMA.1684.F32.TF32 R24, R4, R92, R24 ;  /* 0x0000005c0418723c */ /* 0x000fe20000085018 */
[----:B------:R-:W-:Y:S06]  /*18e0*/  BAR.SYNC.DEFER_BLOCKING 0x0 ;  /* 0x0000000000007b1d */ /* 0x000fec0000010000 */
[----:B------:R-:W-:-:S13]  /*18f0*/  BRA.U UP0, `(.L_x_3) ;  /* 0xfffffff100487547 */ /* 0x000fda000b83ffff */
.L_x_1:
[----:B------:R-:W1:Y:S01]  /*1900*/  LDC.64 R12, c[0x0][0x398] ;  /* 0x0000e600ff0c7b82 */ /* 0x000e620000000a00 */
[----:B------:R-:W-:Y:S01]  /*1910*/  IADD3 R2, PT, PT, R91, UR5, RZ ;  /* 0x000000055b027c10 */ /* 0x000fe2000fffe0ff */
[----:B------:R-:W-:Y:S01]  /*1920*/  IMAD R93, R0, 0x80, R93 ;  /* 0x00000080005d7824 */ /* 0x000fe200078e025d */
[----:B------:R-:W-:Y:S02]  /*1930*/  BSSY.RECONVERGENT B2, `(.L_x_4) ;  /* 0x00000be000027945 */ /* 0x000fe40003800200 */
[-C--:B-1----:R-:W-:Y:S01]  /*1940*/  ISETP.GE.AND P0, PT, R2, R13.reuse, PT ;  /* 0x0000000d0200720c */ /* 0x082fe20003f06270 */
[----:B------:R-:W-:Y:S01]  /*1950*/  IMAD.IADD R3, R12, 0x1, -R93 ;  /* 0x000000010c037824 */ /* 0x000fe200078e0a5d */
[C---:B------:R-:W-:Y:S01]  /*1960*/  LOP3.LUT P1, R81, R13.reuse, 0x7, RZ, 0xc0, !PT ;  /* 0x000000070d517812 */ /* 0x040fe2000782c0ff */
[----:B------:R-:W-:Y:S01]  /*1970*/  IMAD.IADD R80, R13, 0x1, -R2 ;  /* 0x000000010d507824 */ /* 0x000fe200078e0a02 */
[C---:B------:R-:W-:Y:S01]  /*1980*/  ISETP.GE.OR P0, PT, R93.reuse, R12, P0 ;  /* 0x0000000c5d00720c */ /* 0x040fe20000706670 */
[----:B------:R-:W-:Y:S01]  /*1990*/  IMAD R5, R93, R13, RZ ;  /* 0x0000000d5d057224 */ /* 0x000fe200078e02ff */
[----:B------:R-:W-:-:S02]  /*19a0*/  VIMNMX R4, PT, PT, R3, 0x10, PT ;  /* 0x0000001003047848 */ /* 0x000fc40003fe0100 */
[----:B------:R-:W-:Y:S02]  /*19b0*/  VIMNMX R6, PT, PT, R80, 0x10, PT ;  /* 0x0000001050067848 */ /* 0x000fe40003fe0100 */
[----:B------:R-:W-:Y:S02]  /*19c0*/  ISETP.GT.AND P1, PT, R3, 0xf, !P1 ;  /* 0x0000000f0300780c */ /* 0x000fe40004f24270 */
[----:B------:R-:W-:Y:S02]  /*19d0*/  VIMNMX R4, PT, PT, R4, 0x1, !PT ;  /* 0x0000000104047848 */ /* 0x000fe40007fe0100 */
[----:B------:R-:W-:-:S03]  /*19e0*/  VIMNMX R6, PT, PT, R6, 0x1, !PT ;  /* 0x0000000106067848 */ /* 0x000fc60007fe0100 */
[----:B------:R-:W-:Y:S06]  /*19f0*/  @P0 BRA `(.L_x_5) ;  /* 0x0000000800c40947 */ /* 0x000fec0003800000 */
[----:B------:R-:W-:-:S13]  /*1a00*/  ISETP.LT.OR P0, PT, R80, 0x10, !P1 ;  /* 0x000000105000780c */ /* 0x000fda0004f01670 */
[----:B------:R-:W-:Y:S05]  /*1a10*/  @P0 BRA `(.L_x_6) ;  /* 0x0000000000480947 */ /* 0x000fea0003800000 */
[----:B------:R-:W1:Y:S01]  /*1a20*/  S2R R0, SR_LANEID ;  /* 0x0000000000007919 */ /* 0x000e620000000000 */
[----:B------:R-:W2:Y:S01]  /*1a30*/  LDC.64 R8, c[0x0][0x390] ;  /* 0x0000e400ff087b82 */ /* 0x000ea20000000a00 */
[----:B------:R-:W-:Y:S01]  /*1a40*/  SHF.R.U32.HI R13, RZ, 0x1, R13 ;  /* 0x00000001ff0d7819 */ /* 0x000fe2000001160d */
[----:B------:R-:W-:Y:S01]  /*1a50*/  IMAD.IADD R7, R2, 0x1, R5 ;  /* 0x0000000102077824 */ /* 0x000fe200078e0205 */
[----:B------:R-:W-:Y:S01]  /*1a60*/  MOV R11, RZ ;  /* 0x000000ff000b7202 */ /* 0x000fe20000000f00 */
[----:B------:R-:W-:Y:S05]  /*1a70*/  WARPSYNC.ALL ;  /* 0x0000000000007948 */ /* 0x000fea0003800000 */
[----:B--2---:R-:W-:Y:S01]  /*1a80*/  IMAD.WIDE R8, R7, 0x4, R8 ;  /* 0x0000000407087825 */ /* 0x004fe200078e0208 */
[----:B-1----:R-:W-:-:S02]  /*1a90*/  LOP3.LUT R10, R0, 0x3, RZ, 0xc0, !PT ;  /* 0x00000003000a7812 */ /* 0x002fc400078ec0ff */
[----:B------:R-:W-:-:S05]  /*1aa0*/  SHF.R.U32.HI R0, RZ, 0x2, R0 ;  /* 0x00000002ff007819 */ /* 0x000fca0000011600 */
[----:B------:R-:W-:-:S03]  /*1ab0*/  IMAD.WIDE.U32 R10, R0, R13, R10 ;  /* 0x0000000d000a7225 */ /* 0x000fc600078e000a */
[----:B------:R-:W-:-:S04]  /*1ac0*/  LEA R8, P0, R10, R8, 0x3 ;  /* 0x000000080a087211 */ /* 0x000fc800078018ff */
[----:B------:R-:W-:-:S03]  /*1ad0*/  LEA.HI.X R9, R10, R9, R11, 0x3, P0 ;  /* 0x000000090a097211 */ /* 0x000fc600000f1c0b */
[----:B------:R-:W-:Y:S02]  /*1ae0*/  IMAD.WIDE.U32 R10, R13, 0x40, R8 ;  /* 0x000000400d0a7825 */ /* 0x000fe400078e0008 */
[----:B------:R1:W-:Y:S04]  /*1af0*/  ST.E.64 desc[UR16][R8.64], R52 ;  /* 0x0000003408007985 */ /* 0x0003e8000c101b10 */
[----:B------:R1:W-:Y:S04]  /*1b00*/  ST.E.64 desc[UR16][R10.64], R54 ;  /* 0x000000360a007985 */ /* 0x0003e8000c101b10 */
[----:B------:R1:W-:Y:S04]  /*1b10*/  ST.E.64 desc[UR16][R8.64+0x20], R72 ;  /* 0x0000204808007985 */ /* 0x0003e8000c101b10 */
[----:B------:R1:W-:Y:S01]  /*1b20*/  ST.E.64 desc[UR16][R10.64+0x20], R74 ;  /* 0x0000204a0a007985 */ /* 0x0003e2000c101b10 */
[----:B------:R-:W-:Y:S05]  /*1b30*/  BRA `(.L_x_5) ;  /* 0x0000000800747947 */ /* 0x000fea0003800000 */
.L_x_6:
[----:B------:R-:W1:Y:S01]  /*1b40*/  S2R R0, SR_LANEID ;  /* 0x0000000000007919 */ /* 0x000e620000000000 */
[----:B------:R-:W-:Y:S01]  /*1b50*/  IMAD.MOV.U32 R9, RZ, RZ, RZ ;  /* 0x000000ffff097224 */ /* 0x000fe200078e00ff */
[----:B------:R-:W-:Y:S05]  /*1b60*/  WARPSYNC.ALL ;  /* 0x0000000000007948 */ /* 0x000fea0003800000 */
[----:B-1----:R-:W-:Y:S02]  /*1b70*/  LOP3.LUT R8, R0, 0x3, RZ, 0xc0, !PT ;  /* 0x0000000300087812 */ /* 0x002fe400078ec0ff */
[----:B------:R-:W-:-:S05]  /*1b80*/  SHF.R.U32.HI R7, RZ, 0x2, R0 ;  /* 0x00000002ff077819 */ /* 0x000fca0000011600 */
[----:B------:R-:W-:-:S03]  /*1b90*/  IMAD.WIDE.U32 R8, R7, 0x8, R8 ;  /* 0x0000000807087825 */ /* 0x000fc600078e0008 */
[----:B------:R-:W-:-:S04]  /*1ba0*/  LEA R10, P0, R8, UR14, 0x3 ;  /* 0x0000000e080a7c11 */ /* 0x000fc8000f8018ff */
[----:B------:R-:W-:Y:S02]  /*1bb0*/  LEA.HI.X R11, R8, UR15, R9, 0x3, P0 ;  /* 0x0000000f080b7c11 */ /* 0x000fe400080f1c09 */
[----:B------:R-:W-:-:S03]  /*1bc0*/  ISETP.GE.AND P0, PT, R3, 0x1, PT ;  /* 0x000000010300780c */ /* 0x000fc60003f06270 */
[----:B------:R1:W-:Y:S04]  /*1bd0*/  ST.E.64 desc[UR16][R10.64], R52 ;  /* 0x000000340a007985 */ /* 0x0003e8000c101b10 */
[----:B------:R1:W-:Y:S04]  /*1be0*/  ST.E.64 desc[UR16][R10.64+0x200], R54 ;  /* 0x000200360a007985 */ /* 0x0003e8000c101b10 */
[----:B------:R1:W-:Y:S04]  /*1bf0*/  ST.E.64 desc[UR16][R10.64+0x20], R72 ;  /* 0x000020480a007985 */ /* 0x0003e8000c101b10 */
[----:B------:R1:W-:Y:S01]  /*1c00*/  ST.E.64 desc[UR16][R10.64+0x220], R74 ;  /* 0x0002204a0a007985 */ /* 0x0003e2000c101b10 */
[----:B------:R-:W-:Y:S05]  /*1c10*/  @!P0 BRA `(.L_x_5) ;  /* 0x00000008003c8947 */ /* 0x000fea0003800000 */
[C---:B------:R-:W-:Y:S01]  /*1c20*/  LOP3.LUT R89, R6.reuse, 0x3, RZ, 0xc0, !PT ;  /* 0x0000000306597812 */ /* 0x040fe200078ec0ff */
[----:B------:R-:W-:Y:S01]  /*1c30*/  IMAD.MOV.U32 R84, RZ, RZ, RZ ;  /* 0x000000ffff547224 */ /* 0x000fe200078e00ff */
[----:B------:R-:W-:-:S07]  /*1c40*/  LOP3.LUT R7, R6, 0x1c, RZ, 0xc0, !PT ;  /* 0x0000001c06077812 */ /* 0x000fce00078ec0ff */
.L_x_21:
[----:B------:R-:W-:Y:S01]  /*1c50*/  ISETP.GE.AND P0, PT, R80, 0x1, PT ;  /* 0x000000015000780c */ /* 0x000fe20003f06270 */
[----:B------:R-:W-:-:S12]  /*1c60*/  BSSY.RECONVERGENT B1, `(.L_x_7) ;  /* 0x0000087000017945 */ /* 0x000fd80003800200 */
[----:B-1234-:R-:W-:Y:S05]  /*1c70*/  @!P0 BRA `(.L_x_8) ;  /* 0x0000000800148947 */ /* 0x01efea0003800000 */
[----:B------:R-:W2:Y:S01]  /*1c80*/  LDCU UR4, c[0x0][0x39c] ;  /* 0x00007380ff0477ac */ /* 0x000ea20008000800 */
[----:B------:R-:W-:Y:S01]  /*1c90*/  ISETP.GE.AND P0, PT, R80, 0x4, PT ;  /* 0x000000045000780c */ /* 0x000fe20003f06270 */
[----:B------:R-:W-:Y:S01]  /*1ca0*/  IMAD.IADD R85, R93, 0x1, R84 ;  /* 0x000000015d557824 */ /* 0x000fe200078e0254 */
[----:B------:R-:W-:Y:S01]  /*1cb0*/  BSSY.RECONVERGENT B0, `(.L_x_9) ;  /* 0x000006f000007945 */ /* 0x000fe20003800200 */
[----:B------:R-:W-:Y:S01]  /*1cc0*/  IMAD.SHL.U32 R0, R84, 0x10, RZ ;  /* 0x0000001054007824 */ /* 0x000fe200078e00ff */
[----:B-1----:R-:W-:Y:S01]  /*1cd0*/  MOV R73, RZ ;  /* 0x000000ff00497202 */ /* 0x002fe20000000f00 */
[----:B--2---:R-:W-:-:S08]  /*1ce0*/  IMAD R85, R85, UR4, R2 ;  /* 0x0000000455557c24 */ /* 0x004fd0000f8e0202 */
[----:B------:R-:W-:Y:S05]  /*1cf0*/  @!P0 BRA `(.L_x_10) ;  /* 0x0000000400a88947 */ /* 0x000fea0003800000 */
[----:B------:R-:W1:Y:S01]  /*1d00*/  LDC.64 R82, c[0x0][0x390] ;  /* 0x0000e400ff527b82 */ /* 0x000e620000000a00 */
[----:B------:R-:W-:Y:S01]  /*1d10*/  ISETP.GT.AND P0, PT, R7, RZ, PT ;  /* 0x000000ff0700720c */ /* 0x000fe20003f04270 */
[----:B------:R-:W-:Y:S01]  /*1d20*/  BSSY.RELIABLE B3, `(.L_x_11) ;  /* 0x0000058000037945 */ /* 0x000fe20003800100 */
[----:B------:R-:W-:-:S11]  /*1d30*/  IMAD.MOV.U32 R88, RZ, RZ, RZ ;  /* 0x000000ffff587224 */ /* 0x000fd600078e00ff */
[----:B------:R-:W-:Y:S05]  /*1d40*/  @!P0 BRA `(.L_x_12) ;  /* 0x0000000400548947 */ /* 0x000fea0003800000 */
[----:B------:R-:W-:Y:S01]  /*1d50*/  IMAD.IADD R8, R7, 0x1, -R88 ;  /* 0x0000000107087824 */ /* 0x000fe200078e0a58 */
[----:B------:R-:W-:Y:S01]  /*1d60*/  BSSY.RECONVERGENT B4, `(.L_x_13) ;  /* 0x0000034000047945 */ /* 0x000fe20003800200 */
[----:B------:R-:W-:-:S03]  /*1d70*/  PLOP3.LUT P0, PT, PT, PT, PT, 0x80, 0x8 ;  /* 0x000000000008781c */ /* 0x000fc60003f0f070 */
[----:B------:R-:W-:-:S13]  /*1d80*/  ISETP.GT.AND P2, PT, R8, 0xc, PT ;  /* 0x0000000c0800780c */ /* 0x000fda0003f44270 */
[----:B------:R-:W-:Y:S05]  /*1d90*/  @!P2 BRA `(.L_x_14) ;  /* 0x0000000000c0a947 */ /* 0x000fea0003800000 */
[----:B------:R-:W2:Y:S01]  /*1da0*/  LDC.64 R86, c[0x0][0x390] ;  /* 0x0000e400ff567b82 */ /* 0x000ea20000000a00 */
[----:B------:R-:W-:Y:S01]  /*1db0*/  BSSY.RECONVERGENT B5, `(.L_x_15) ;  /* 0x000002d000057945 */ /* 0x000fe20003800200 */
[----:B------:R-:W-:Y:S01]  /*1dc0*/  PLOP3.LUT P0, PT, PT, PT, PT, 0x8, 0x80 ;  /* 0x000000000080781c */ /* 0x000fe20003f0e170 */
[----:B------:R-:W-:-:S12]  /*1dd0*/  VIADD R101, R7, 0xfffffff4 ;  /* 0xfffffff407657836 */ /* 0x000fd80000000000 */
.L_x_16:
[C---:B------:R-:W-:Y:S01]  /*1de0*/  IADD3 R92, PT, PT, R88.reuse, 0x4, RZ ;  /* 0x00000004585c7810 */ /* 0x040fe20007ffe0ff */
[C---:B---3--:R-:W-:Y:S02]  /*1df0*/  VIADD R96, R88.reuse, 0x8 ;  /* 0x0000000858607836 */ /* 0x048fe40000000000 */
[----:B------:R-:W-:Y:S02]  /*1e00*/  VIADD R98, R88, 0xc ;  /* 0x0000000c58627836 */ /* 0x000fe40000000000 */
[C---:B------:R-:W-:Y:S02]  /*1e10*/  IMAD.IADD R8, R0.reuse, 0x1, R88 ;  /* 0x0000000100087824 */ /* 0x040fe400078e0258 */
[C---:B------:R-:W-:Y:S02]  /*1e20*/  IMAD.IADD R12, R0.reuse, 0x1, R92 ;  /* 0x00000001000c7824 */ /* 0x040fe400078e025c */
[C---:B------:R-:W-:Y:S01]  /*1e30*/  IMAD.IADD R52, R0.reuse, 0x1, R96 ;  /* 0x0000000100347824 */ /* 0x040fe200078e0260 */
[----:B------:R-:W-:-:S02]  /*1e40*/  IADD3 R53, PT, PT, R0, R98, RZ ;  /* 0x0000006200357210 */ /* 0x000fc40007ffe0ff */
[----:B------:R-:W-:Y:S02]  /*1e50*/  LEA R8, R8, UR24, 0x2 ;  /* 0x0000001808087c11 */ /* 0x000fe4000f8e10ff */
[----:B------:R-:W-:Y:S02]  /*1e60*/  LEA R12, R12, UR24, 0x2 ;  /* 0x000000180c0c7c11 */ /* 0x000fe4000f8e10ff */
[----:B------:R-:W-:Y:S02]  /*1e70*/  LEA R52, R52, UR24, 0x2 ;  /* 0x0000001834347c11 */ /* 0x000fe4000f8e10ff */
[----:B------:R-:W-:Y:S01]  /*1e80*/  LEA R72, R53, UR24, 0x2 ;  /* 0x0000001835487c11 */ /* 0x000fe2000f8e10ff */
[----:B------:R-:W3:Y:S04]  /*1e90*/  LDL.128 R8, [R8] ;  /* 0x0000000008087983 */ /* 0x000ee80000100c00 */
[----:B------:R-:W4:Y:S04]  /*1ea0*/  LDL.128 R12, [R12] ;  /* 0x000000000c0c7983 */ /* 0x000f280000100c00 */
[----:B------:R-:W5:Y:S04]  /*1eb0*/  LDL.128 R52, [R52] ;  /* 0x0000000034347983 */ /* 0x000f680000100c00 */
[----:B------:R-:W5:Y:S01]  /*1ec0*/  LDL.128 R72, [R72] ;  /* 0x0000000048487983 */ /* 0x000f620000100c00 */
[C---:B------:R-:W-:Y:S01]  /*1ed0*/  IMAD.IADD R91, R85.reuse, 0x1, R88 ;  /* 0x00000001555b7824 */ /* 0x040fe200078e0258 */
[----:B------:R-:W-:Y:S01]  /*1ee0*/  IADD3 R88, PT, PT, R88, 0x10, RZ ;  /* 0x0000001058587810 */ /* 0x000fe20007ffe0ff */
[----:B------:R-:W-:-:S02]  /*1ef0*/  IMAD.IADD R95, R85, 0x1, R92 ;  /* 0x00000001555f7824 */ /* 0x000fc400078e025c */
[C---:B------:R-:W-:Y:S01]  /*1f00*/  IMAD.IADD R97, R85.reuse, 0x1, R96 ;  /* 0x0000000155617824 */ /* 0x040fe200078e0260 */
[----:B------:R-:W-:Y:S01]  /*1f10*/  ISETP.GE.AND P2, PT, R88, R101, PT ;  /* 0x000000655800720c */ /* 0x000fe20003f46270 */
[----:B------:R-:W-:Y:S02]  /*1f20*/  IMAD.IADD R99, R85, 0x1, R98 ;  /* 0x0000000155637824 */ /* 0x000fe400078e0262 */
[----:B--2---:R-:W-:-:S04]  /*1f30*/  IMAD.WIDE R90, R91, 0x4, R86 ;  /* 0x000000045b5a7825 */ /* 0x004fc800078e0256 */
[----:B------:R-:W-:-:S04]  /*1f40*/  IMAD.WIDE R94, R95, 0x4, R86 ;  /* 0x000000045f5e7825 */ /* 0x000fc800078e0256 */
[----:B------:R-:W-:-:S04]  /*1f50*/  IMAD.WIDE R96, R97, 0x4, R86 ;  /* 0x0000000461607825 */ /* 0x000fc800078e0256 */
[----:B------:R-:W-:Y:S01]  /*1f60*/  IMAD.WIDE R98, R99, 0x4, R86 ;  /* 0x0000000463627825 */ /* 0x000fe200078e0256 */
[----:B---3--:R3:W-:Y:S04]  /*1f70*/  STG.E desc[UR16][R90.64], R8 ;  /* 0x000000085a007986 */ /* 0x0087e8000c101910 */
[----:B------:R3:W-:Y:S04]  /*1f80*/  STG.E desc[UR16][R90.64+0x4], R9 ;  /* 0x000004095a007986 */ /* 0x0007e8000c101910 */
[----:B------:R3:W-:Y:S04]  /*1f90*/  STG.E desc[UR16][R90.64+0x8], R10 ;  /* 0x0000080a5a007986 */ /* 0x0007e8000c101910 */
[----:B------:R3:W-:Y:S04]  /*1fa0*/  STG.E desc[UR16][R90.64+0xc], R11 ;  /* 0x00000c0b5a007986 */ /* 0x0007e8000c101910 */
[----:B----4-:R3:W-:Y:S04]  /*1fb0*/  STG.E desc[UR16][R94.64], R12 ;  /* 0x0000000c5e007986 */ /* 0x0107e8000c101910 */
[----:B------:R3:W-:Y:S04]  /*1fc0*/  STG.E desc[UR16][R94.64+0x4], R13 ;  /* 0x0000040d5e007986 */ /* 0x0007e8000c101910 */
[----:B------:R3:W-:Y:S04]  /*1fd0*/  STG.E desc[UR16][R94.64+0x8], R14 ;  /* 0x0000080e5e007986 */ /* 0x0007e8000c101910 */
[----:B------:R3:W-:Y:S04]  /*1fe0*/  STG.E desc[UR16][R94.64+0xc], R15 ;  /* 0x00000c0f5e007986 */ /* 0x0007e8000c101910 */
[----:B-----5:R3:W-:Y:S04]  /*1ff0*/  STG.E desc[UR16][R96.64], R52 ;  /* 0x0000003460007986 */ /* 0x0207e8000c101910 */
[----:B------:R3:W-:Y:S04]  /*2000*/  STG.E desc[UR16][R96.64+0x4], R53 ;  /* 0x0000043560007986 */ /* 0x0007e8000c101910 */
[----:B------:R3:W-:Y:S04]  /*2010*/  STG.E desc[UR16][R96.64+0x8], R54 ;  /* 0x0000083660007986 */ /* 0x0007e8000c101910 */
[----:B------:R3:W-:Y:S04]  /*2020*/  STG.E desc[UR16][R96.64+0xc], R55 ;  /* 0x00000c3760007986 */ /* 0x0007e8000c101910 */
[----:B------:R3:W-:Y:S04]  /*2030*/  STG.E desc[UR16][R98.64], R72 ;  /* 0x0000004862007986 */ /* 0x0007e8000c101910 */
[----:B------:R3:W-:Y:S04]  /*2040*/  STG.E desc[UR16][R98.64+0x4], R73 ;  /* 0x0000044962007986 */ /* 0x0007e8000c101910 */
[----:B------:R3:W-:Y:S04]  /*2050*/  STG.E desc[UR16][R98.64+0x8], R74 ;  /* 0x0000084a62007986 */ /* 0x0007e8000c101910 */
[----:B------:R3:W-:Y:S01]  /*2060*/  STG.E desc[UR16][R98.64+0xc], R75 ;  /* 0x00000c4b62007986 */ /* 0x0007e2000c101910 */
[----:B------:R-:W-:Y:S05]  /*2070*/  @!P2 BRA `(.L_x_16) ;  /* 0xfffffffc0058a947 */ /* 0x000fea000383ffff */
[----:B------:R-:W-:Y:S05]  /*2080*/  BSYNC.RECONVERGENT B5 ;  /* 0x0000000000057941 */ /* 0x000fea0003800200 */
.L_x_15:
[----:B---3--:R-:W-:-:S07]  /*2090*/  IMAD.MOV.U32 R73, RZ, RZ, R7 ;  /* 0x000000ffff497224 */ /* 0x008fce00078e0007 */
.L_x_14:
[----:B------:R-:W-:Y:S05]  /*20a0*/  BSYNC.RECONVERGENT B4 ;  /* 0x0000000000047941 */ /* 0x000fea0003800200 */
.L_x_13:
[----:B------:R-:W-:Y:S01]  /*20b0*/  IMAD.IADD R8, R7, 0x1, -R88 ;  /* 0x0000000107087824 */ /* 0x000fe200078e0a58 */
[----:B------:R-:W-:Y:S04]  /*20c0*/  BSSY.RECONVERGENT B4, `(.L_x_17) ;  /* 0x000001a000047945 */ /* 0x000fe80003800200 */
[----:B------:R-:W-:-:S13]  /*20d0*/  ISETP.GT.AND P2, PT, R8, 0x4, PT ;  /* 0x000000040800780c */ /* 0x000fda0003f44270 */
[----:B------:R-:W-:Y:S05]  /*20e0*/  @!P2 BRA `(.L_x_18) ;  /* 0x00000000005ca947 */ /* 0x000fea0003800000 */
[----:B------:R-:W-:Y:S01]  /*20f0*/  IMAD.IADD R8, R0, 0x1, R88 ;  /* 0x0000000100087824 */ /* 0x000fe200078e0258 */
[----:B------:R-:W2:Y:S01]  /*2100*/  LDC.64 R54, c[0x0][0x390] ;  /* 0x0000e400ff367b82 */ /* 0x000ea20000000a00 */
[----:B------:R-:W-:-:S03]  /*2110*/  VIADD R52, R88, 0x4 ;  /* 0x0000000458347836 */ /* 0x000fc60000000000 */
[----:B------:R-:W-:Y:S02]  /*2120*/  LEA R12, R8, UR24, 0x2 ;  /* 0x00000018080c7c11 */ /* 0x000fe4000f8e10ff */
[----:B------:R-:W-:-:S04]  /*2130*/  IADD3 R8, PT, PT, R0, R52, RZ ;  /* 0x0000003400087210 */ /* 0x000fc80007ffe0ff */
[----:B------:R-:W-:Y:S01]  /*2140*/  LEA R8, R8, UR24, 0x2 ;  /* 0x0000001808087c11 */ /* 0x000fe2000f8e10ff */
[----:B------:R-:W3:Y:S05]  /*2150*/  LDL.128 R12, [R12] ;  /* 0x000000000c0c7983 */ /* 0x000eea0000100c00 */
[----:B------:R-:W4:Y:S01]  /*2160*/  LDL.128 R8, [R8] ;  /* 0x0000000008087983 */ /* 0x000f220000100c00 */
[C---:B------:R-:W-:Y:S01]  /*2170*/  IMAD.IADD R53, R85.reuse, 0x1, R88 ;  /* 0x0000000155357824 */ /* 0x040fe200078e0258 */
[----:B------:R-:W-:Y:S01]  /*2180*/  PLOP3.LUT P0, PT, PT, PT, PT, 0x8, 0x80 ;  /* 0x000000000080781c */ /* 0x000fe20003f0e170 */
[----:B------:R-:W-:Y:S02]  /*2190*/  IMAD.IADD R73, R85, 0x1, R52 ;  /* 0x0000000155497824 */ /* 0x000fe400078e0234 */
[----:B------:R-:W-:-:S02]  /*21a0*/  VIADD R88, R88, 0x8 ;  /* 0x0000000858587836 */ /* 0x000fc40000000000 */
[----:B--2---:R-:W-:-:S04]  /*21b0*/  IMAD.WIDE R52, R53, 0x4, R54 ;  /* 0x0000000435347825 */ /* 0x004fc800078e0236 */
[----:B------:R-:W-:-:S04]  /*21c0*/  IMAD.WIDE R54, R73, 0x4, R54 ;  /* 0x0000000449367825 */ /* 0x000fc800078e0236 */
[----:B------:R-:W-:Y:S01]  /*21d0*/  IMAD.MOV.U32 R73, RZ, RZ, R7 ;  /* 0x000000ffff497224 */ /* 0x000fe200078e0007 */
[----:B---3--:R2:W-:Y:S04]  /*21e0*/  STG.E desc[UR16][R52.64], R12 ;  /* 0x0000000c34007986 */ /* 0x0085e8000c101910 */
[----:B------:R2:W-:Y:S04]  /*21f0*/  STG.E desc[UR16][R52.64+0x4], R13 ;  /* 0x0000040d34007986 */ /* 0x0005e8000c101910 */
[----:B------:R2:W-:Y:S04]  /*2200*/  STG.E desc[UR16][R52.64+0x8], R14 ;  /* 0x0000080e34007986 */ /* 0x0005e8000c101910 */
[----:B------:R2:W-:Y:S04]  /*2210*/  STG.E desc[UR16][R52.64+0xc], R15 ;  /* 0x00000c0f34007986 */ /* 0x0005e8000c101910 */
[----:B----4-:R2:W-:Y:S04]  /*2220*/  STG.E desc[UR16][R54.64], R8 ;  /* 0x0000000836007986 */ /* 0x0105e8000c101910 */
[----:B------:R2:W-:Y:S04]  /*2230*/  STG.E desc[UR16][R54.64+0x4], R9 ;  /* 0x0000040936007986 */ /* 0x0005e8000c101910 */
[----:B------:R2:W-:Y:S04]  /*2240*/  STG.E desc[UR16][R54.64+0x8], R10 ;  /* 0x0000080a36007986 */ /* 0x0005e8000c101910 */
[----:B------:R2:W-:Y:S02]  /*2250*/  STG.E desc[UR16][R54.64+0xc], R11 ;  /* 0x00000c0b36007986 */ /* 0x0005e4000c101910 */
.L_x_18:
[----:B------:R-:W-:Y:S05]  /*2260*/  BSYNC.RECONVERGENT B4 ;  /* 0x0000000000047941 */ /* 0x000fea0003800200 */
.L_x_17:
[----:B------:R-:W-:-:S13]  /*2270*/  ISETP.NE.OR P0, PT, R88, R7, P0 ;  /* 0x000000075800720c */ /* 0x000fda0000705670 */
[----:B------:R-:W-:Y:S05]  /*2280*/  @!P0 BREAK.RELIABLE B3 ;  /* 0x0000000000038942 */ /* 0x000fea0003800100 */
[----:B------:R-:W-:Y:S05]  /*2290*/  @!P0 BRA `(.L_x_10) ;  /* 0x0000000000408947 */ /* 0x000fea0003800000 */
.L_x_12:
[----:B------:R-:W-:Y:S05]  /*22a0*/  BSYNC.RELIABLE B3 ;  /* 0x0000000000037941 */ /* 0x000fea0003800100 */
.L_x_11:
[----:B------:R-:W-:Y:S01]  /*22b0*/  BSSY.RECONVERGENT B3, `(.L_x_19) ;  /* 0x000000d000037945 */ /* 0x000fe20003800200 */
.L_x_20:
[----:B--23--:R-:W-:-:S04]  /*22c0*/  IADD3 R8, PT, PT, R0, R88, RZ ;  /* 0x0000005800087210 */ /* 0x00cfc80007ffe0ff */
[----:B------:R-:W-:-:S06]  /*22d0*/  LEA R8, R8, UR24, 0x2 ;  /* 0x0000001808087c11 */ /* 0x000fcc000f8e10ff */
[----:B------:R-:W2:Y:S01]  /*22e0*/  LDL.128 R8, [R8] ;  /* 0x0000000008087983 */ /* 0x000ea20000100c00 */
[----:B------:R-:W-:Y:S02]  /*22f0*/  IMAD.IADD R13, R85, 0x1, R88 ;  /* 0x00000001550d7824 */ /* 0x000fe400078e0258 */
[----:B------:R-:W-:Y:S02]  /*2300*/  VIADD R88, R88, 0x4 ;  /* 0x0000000458587836 */ /* 0x000fe40000000000 */
[----:B-1----:R-:W-:-:S03]  /*2310*/  IMAD.WIDE R12, R13, 0x4, R82 ;  /* 0x000000040d0c7825 */ /* 0x002fc600078e0252 */
[----:B------:R-:W-:Y:S02]  /*2320*/  ISETP.NE.AND P0, PT, R88, R7, PT ;  /* 0x000000075800720c */ /* 0x000fe40003f05270 */
[----:B--2---:R3:W-:Y:S04]  /*2330*/  STG.E desc[UR16][R12.64], R8 ;  /* 0x000000080c007986 */ /* 0x0047e8000c101910 */
[----:B------:R3:W-:Y:S04]  /*2340*/  STG.E desc[UR16][R12.64+0x4], R9 ;  /* 0x000004090c007986 */ /* 0x0007e8000c101910 */
[----:B------:R3:W-:Y:S04]  /*2350*/  STG.E desc[UR16][R12.64+0x8], R10 ;  /* 0x0000080a0c007986 */ /* 0x0007e8000c101910 */
[----:B------:R3:W-:Y:S01]  /*2360*/  STG.E desc[UR16][R12.64+0xc], R11 ;  /* 0x00000c0b0c007986 */ /* 0x0007e2000c101910 */
[----:B------:R-:W-:Y:S05]  /*2370*/  @P0 BRA `(.L_x_20) ;  /* 0xfffffffc00d00947 */ /* 0x000fea000383ffff */
[----:B------:R-:W-:Y:S05]  /*2380*/  BSYNC.RECONVERGENT B3 ;  /* 0x0000000000037941 */ /* 0x000fea0003800200 */
.L_x_19:
[----:B------:R-:W-:-:S07]  /*2390*/  IMAD.MOV.U32 R73, RZ, RZ, R7 ;  /* 0x000000ffff497224 */ /* 0x000fce00078e0007 */
.L_x_10:
[----:B------:R-:W-:Y:S05]  /*23a0*/  BSYNC.RECONVERGENT B0 ;  /* 0x0000000000007941 */ /* 0x000fea0003800200 */
.L_x_9:
[----:B------:R-:W-:-:S13]  /*23b0*/  ISETP.NE.AND P0, PT, R89, RZ, PT ;  /* 0x000000ff5900720c */ /* 0x000fda0003f05270 */
[----:B------:R-:W-:Y:S05]  /*23c0*/  @!P0 BRA `(.L_x_8) ;  /* 0x0000000000408947 */ /* 0x000fea0003800000 */
[----:B--23--:R-:W-:-:S05]  /*23d0*/  IMAD.IADD R8, R0, 0x1, R73 ;  /* 0x0000000100087824 */ /* 0x00cfca00078e0249 */
[----:B------:R-:W-:Y:S02]  /*23e0*/  LEA R10, R8, UR24, 0x2 ;  /* 0x00000018080a7c11 */ /* 0x000fe4000f8e10ff */
[----:B------:R-:W2:Y:S03]  /*23f0*/  LDC.64 R8, c[0x0][0x390] ;  /* 0x0000e400ff087b82 */ /* 0x000ea60000000a00 */
[----:B------:R-:W3:Y:S01]  /*2400*/  LDL R11, [R10] ;  /* 0x000000000a0b7983 */ /* 0x000ee20000100800 */
[----:B------:R-:W-:Y:S02]  /*2410*/  IADD3 R85, PT, PT, R85, R73, RZ ;  /* 0x0000004955557210 */ /* 0x000fe40007ffe0ff */
[----:B------:R-:W-:-:S03]  /*2420*/  ISETP.NE.AND P0, PT, R89, 0x1, PT ;  /* 0x000000015900780c */ /* 0x000fc60003f05270 */
[----:B--2---:R-:W-:-:S05]  /*2430*/  IMAD.WIDE R8, R85, 0x4, R8 ;  /* 0x0000000455087825 */ /* 0x004fca00078e0208 */
[----:B---3--:R4:W-:Y:S05]  /*2440*/  STG.E desc[UR16][R8.64], R11 ;  /* 0x0000000b08007986 */ /* 0x0089ea000c101910 */
[----:B------:R-:W-:Y:S05]  /*2450*/  @!P0 BRA `(.L_x_8) ;  /* 0x00000000001c8947 */ /* 0x000fea0003800000 */
[----:B------:R-:W-:-:S04]  /*2460*/  IMAD.IADD R0, R0, 0x1, R73 ;  /* 0x0000000100007824 */ /* 0x000fc800078e0249 */
[----:B------:R-:W-:-:S05]  /*2470*/  IMAD.U32 R0, R0, 0x4, R1 ;  /* 0x0000000400007824 */ /* 0x000fca00078e0001 */
[----:B----4-:R-:W2:Y:S04]  /*2480*/  LDL R11, [R0+0x4] ;  /* 0x00000400000b7983 */ /* 0x010ea80000100800 */
[----:B------:R-:W3:Y:S01]  /*2490*/  LDL R13, [R0+0x8] ;  /* 0x00000800000d7983 */ /* 0x000ee20000100800 */
[----:B------:R-:W-:-:S03]  /*24a0*/  ISETP.NE.AND P0, PT, R89, 0x2, PT ;  /* 0x000000025900780c */ /* 0x000fc60003f05270 */
[----:B--2---:R2:W-:Y:S10]  /*24b0*/  STG.E desc[UR16][R8.64+0x4], R11 ;  /* 0x0000040b08007986 */ /* 0x0045f4000c101910 */
[----:B---3--:R2:W-:Y:S02]  /*24c0*/  @P0 STG.E desc[UR16][R8.64+0x8], R13 ;  /* 0x0000080d08000986 */ /* 0x0085e4000c101910 */
.L_x_8:
[----:B------:R-:W-:Y:S05]  /*24d0*/  BSYNC.RECONVERGENT B1 ;  /* 0x0000000000017941 */ /* 0x000fea0003800200 */
.L_x_7:
[----:B------:R-:W-:-:S05]  /*24e0*/  VIADD R84, R84, 0x1 ;  /* 0x0000000154547836 */ /* 0x000fca0000000000 */
[----:B------:R-:W-:-:S13]  /*24f0*/  ISETP.NE.AND P0, PT, R84, R4, PT ;  /* 0x000000045400720c */ /* 0x000fda0003f05270 */
[----:B------:R-:W-:Y:S05]  /*2500*/  @P0 BRA `(.L_x_21) ;  /* 0xfffffff400d00947 */ /* 0x000fea000383ffff */
.L_x_5:
[----:B------:R-:W-:Y:S05]  /*2510*/  BSYNC.RECONVERGENT B2 ;  /* 0x0000000000027941 */ /* 0x000fea0003800200 */
.L_x_4:
[----:B--2---:R-:W2:Y:S01]  /*2520*/  LDC.64 R14, c[0x0][0x398] ;  /* 0x0000e600ff0e7b82 */ /* 0x004ea20000000a00 */
[C---:B-1-34-:R-:W-:Y:S01]  /*2530*/  VIADD R8, R2.reuse, 0x10 ;  /* 0x0000001002087836 */ /* 0x05afe20000000000 */
[----:B------:R-:W-:Y:S01]  /*2540*/  IADD3 R72, P2, PT, R2, R5, RZ ;  /* 0x0000000502487210 */ /* 0x000fe20007f5e0ff */
[----:B------:R-:W-:Y:S01]  /*2550*/  BSSY.RECONVERGENT B4, `(.L_x_22) ;  /* 0x00000bd000047945 */ /* 0x000fe20003800200 */
[----:B------:R-:W-:Y:S02]  /*2560*/  SHF.R.S32.HI R10, RZ, 0x1f, R2 ;  /* 0x0000001fff0a7819 */ /* 0x000fe40000011402 */
[----:B------:R-:W-:Y:S02]  /*2570*/  IADD3 R73, PT, PT, R80, -0x10, RZ ;  /* 0xfffffff050497810 */ /* 0x000fe40007ffe0ff */
[----:B------:R-:W1:Y:S01]  /*2580*/  LDC.64 R12, c[0x0][0x390] ;  /* 0x0000e400ff0c7b82 */ /* 0x000e620000000a00 */
[----:B------:R-:W-:Y:S02]  /*2590*/  LEA.HI.X.SX32 R0, R5, R10, 0x1, P2 ;  /* 0x0000000a05007211 */ /* 0x000fe400010f0eff */
[----:B------:R-:W-:-:S04]  /*25a0*/  VIMNMX R7, PT, PT, R73, 0x10, PT ;  /* 0x0000001049077848 */ /* 0x000fc80003fe0100 */
[----:B------:R-:W-:Y:S02]  /*25b0*/  VIMNMX R7, PT, PT, R7, 0x1, !PT ;  /* 0x0000000107077848 */ /* 0x000fe40007fe0100 */
[----:B--2---:R-:W-:-:S04]  /*25c0*/  ISETP.GE.AND P0, PT, R8, R15, PT ;  /* 0x0000000f0800720c */ /* 0x004fc80003f06270 */
[----:B------:R-:W-:Y:S02]  /*25d0*/  ISETP.GE.OR P0, PT, R93, R14, P0 ;  /* 0x0000000e5d00720c */ /* 0x000fe40000706670 */
[----:B-1----:R-:W-:-:S04]  /*25e0*/  LEA R11, P3, R72, R12, 0x2 ;  /* 0x0000000c480b7211 */ /* 0x002fc800078610ff */
[----:B------:R-:W-:-:S07]  /*25f0*/  LEA.HI.X R72, R72, R13, R0, 0x2, P3 ;  /* 0x0000000d48487211 */ /* 0x000fce00018f1400 */
[----:B------:R-:W-:Y:S05]  /*2600*/  @P0 BRA `(.L_x_23) ;  /* 0x0000000800c40947 */ /* 0x000fea0003800000 */
[----:B------:R-:W-:-:S05]  /*2610*/  IMAD.IADD R87, R15, 0x1, -R8 ;  /* 0x000000010f577824 */ /* 0x000fca00078e0a08 */
[----:B------:R-:W-:-:S13]  /*2620*/  ISETP.GT.AND P0, PT, R87, 0xf, PT ;  /* 0x0000000f5700780c */ /* 0x000fda0003f04270 */
[----:B------:R-:W-:Y:S05]  /*2630*/  @P1 BRA P0, `(.L_x_24) ;  /* 0x0000000800801947 */ /* 0x000fea0000000000 */
        /* <DEDUP_REMOVED lines=14> */
[----:B------:R-:W-:Y:S01]  /*2720*/  BSSY.RECONVERGENT B3, `(.L_x_25) ;  /* 0x0000090000037945 */ /* 0x000fe20003800200 */
[C---:B------:R-:W-:Y:S01]  /*2730*/  LOP3.LUT R92, R7.reuse, 0x3, RZ, 0xc0, !PT ;  /* 0x00000003075c7812 */ /* 0x040fe200078ec0ff */
[----:B------:R-:W-:Y:S01]  /*2740*/  IMAD.MOV.U32 R82, RZ, RZ, RZ ;  /* 0x000000ffff527224 */ /* 0x000fe200078e00ff */
[----:B------:R-:W-:-:S07]  /*2750*/  LOP3.LUT R9, R7, 0x1c, RZ, 0xc0, !PT ;  /* 0x0000001c07097812 */ /* 0x000fce00078ec0ff */
.L_x_40:
[----:B------:R-:W-:Y:S01]  /*2760*/  ISETP.GE.AND P0, PT, R87, 0x1, PT ;  /* 0x000000015700780c */ /* 0x000fe20003f06270 */
[----:B------:R-:W-:-:S12]  /*2770*/  BSSY.RECONVERGENT B2, `(.L_x_26) ;  /* 0x0000087000027945 */ /* 0x000fd80003800200 */
[----:B-1234-:R-:W-:Y:S05]  /*2780*/  @!P0 BRA `(.L_x_27) ;  /* 0x0000000800148947 */ /* 0x01efea0003800000 */
[----:B------:R-:W1:Y:S01]  /*2790*/  LDCU UR4, c[0x0][0x39c] ;  /* 0x00007380ff0477ac */ /* 0x000e620008000800 */
[----:B------:R-:W-:Y:S01]  /*27a0*/  ISETP.GE.AND P0, PT, R73, 0x4, PT ;  /* 0x000000044900780c */ /* 0x000fe20003f06270 */
[----:B------:R-:W-:Y:S01]  /*27b0*/  IMAD.IADD R83, R93, 0x1, R82 ;  /* 0x000000015d537824 */ /* 0x000fe200078e0252 */
[----:B------:R-:W-:Y:S01]  /*27c0*/  BSSY.RECONVERGENT B1, `(.L_x_28) ;  /* 0x000006f000017945 */ /* 0x000fe20003800200 */
[----:B------:R-:W-:Y:S01]  /*27d0*/  SHF.L.U32 R0, R82, 0x4, RZ ;  /* 0x0000000452007819 */ /* 0x000fe200000006ff */
[----:B--2---:R-:W-:Y:S02]  /*27e0*/  IMAD.MOV.U32 R69, RZ, RZ, RZ ;  /* 0x000000ffff457224 */ /* 0x004fe400078e00ff */
[----:B-1----:R-:W-:-:S07]  /*27f0*/  IMAD R83, R83, UR4, R8 ;  /* 0x0000000453537c24 */ /* 0x002fce000f8e0208 */
        /* <DEDUP_REMOVED lines=15> */
.L_x_35:
[----:B---3--:R-:W-:Y:S01]  /*28f0*/  VIADD R90, R86, 0x4 ;  /* 0x00000004565a7836 */ /* 0x008fe20000000000 */
[----:B------:R-:W-:Y:S01]  /*2900*/  IADD3 R12, PT, PT, R0, R86, RZ ;  /* 0x00000056000c7210 */ /* 0x000fe20007ffe0ff */
[C---:B------:R-:W-:Y:S02]  /*2910*/  VIADD R94, R86.reuse, 0x8 ;  /* 0x00000008565e7836 */ /* 0x040fe40000000000 */
[----:B------:R-:W-:Y:S01]  /*2920*/  VIADD R96, R86, 0xc ;  /* 0x0000000c56607836 */ /* 0x000fe20000000000 */
[----:B------:R-:W-:Y:S01]  /*2930*/  LEA R12, R12, UR24, 0x2 ;  /* 0x000000180c0c7c11 */ /* 0x000fe2000f8e10ff */
[C---:B------:R-:W-:Y:S01]  /*2940*/  IMAD.IADD R52, R0.reuse, 0x1, R90 ;  /* 0x0000000100347824 */ /* 0x040fe200078e025a */
[C---:B------:R-:W-:Y:S01]  /*2950*/  IADD3 R56, PT, PT, R0.reuse, R94, RZ ;  /* 0x0000005e00387210 */ /* 0x040fe20007ffe0ff */
[----:B------:R-:W-:-:S03]  /*2960*/  IMAD.IADD R57, R0, 0x1, R96 ;  /* 0x0000000100397824 */ /* 0x000fc600078e0260 */
[----:B------:R-:W-:Y:S01]  /*2970*/  LEA R52, R52, UR24, 0x2 ;  /* 0x0000001834347c11 */ /* 0x000fe2000f8e10ff */
[----:B------:R-:W3:Y:S01]  /*2980*/  LDL.128 R12, [R12] ;  /* 0x000000000c0c7983 */ /* 0x000ee20000100c00 */
[----:B------:R-:W-:Y:S02]  /*2990*/  LEA R56, R56, UR24, 0x2 ;  /* 0x0000001838387c11 */ /* 0x000fe4000f8e10ff */
[----:B------:R-:W-:Y:S02]  /*29a0*/  LEA R68, R57, UR24, 0x2 ;  /* 0x0000001839447c11 */ /* 0x000fe4000f8e10ff */
[----:B------:R-:W4:Y:S04]  /*29b0*/  LDL.128 R52, [R52] ;  /* 0x0000000034347983 */ /* 0x000f280000100c00 */
[----:B------:R-:W5:Y:S04]  /*29c0*/  LDL.128 R56, [R56] ;  /* 0x0000000038387983 */ /* 0x000f680000100c00 */
[----:B------:R-:W5:Y:S01]  /*29d0*/  LDL.128 R68, [R68] ;  /* 0x0000000044447983 */ /* 0x000f620000100c00 */
[C---:B------:R-:W-:Y:S01]  /*29e0*/  IMAD.IADD R89, R83.reuse, 0x1, R86 ;  /* 0x0000000153597824 */ /* 0x040fe200078e0256 */
[C---:B------:R-:W-:Y:S01]  /*29f0*/  IADD3 R97, PT, PT, R83.reuse, R96, RZ ;  /* 0x0000006053617210 */ /* 0x040fe20007ffe0ff */
[----:B------:R-:W-:-:S02]  /*2a00*/  IMAD.IADD R91, R83, 0x1, R90 ;  /* 0x00000001535b7824 */ /* 0x000fc400078e025a */
[----:B------:R-:W-:Y:S02]  /*2a10*/  IMAD.IADD R95, R83, 0x1, R94 ;  /* 0x00000001535f7824 */ /* 0x000fe400078e025e */
[----:B--2---:R-:W-:-:S04]  /*2a20*/  IMAD.WIDE R88, R89, 0x4, R84 ;  /* 0x0000000459587825 */ /* 0x004fc800078e0254 */
[----:B------:R-:W-:-:S04]  /*2a30*/  IMAD.WIDE R90, R91, 0x4, R84 ;  /* 0x000000045b5a7825 */ /* 0x000fc800078e0254 */
[----:B------:R-:W-:-:S04]  /*2a40*/  IMAD.WIDE R94, R95, 0x4, R84 ;  /* 0x000000045f5e7825 */ /* 0x000fc800078e0254 */
[----:B------:R-:W-:-:S04]  /*2a50*/  IMAD.WIDE R96, R97, 0x4, R84 ;  /* 0x0000000461607825 */ /* 0x000fc800078e0254 */
[----:B------:R-:W-:-:S05]  /*2a60*/  VIADD R86, R86, 0x10 ;  /* 0x0000001056567836 */ /* 0x000fca0000000000 */
[----:B------:R-:W-:Y:S01]  /*2a70*/  ISETP.GE.AND P2, PT, R86, R99, PT ;  /* 0x000000635600720c */ /* 0x000fe20003f46270 */
        /* <DEDUP_REMOVED lines=18> */
.L_x_34:
[----:B---3--:R-:W-:-:S07]  /*2ba0*/  IMAD.MOV.U32 R69, RZ, RZ, R9 ;  /* 0x000000ffff457224 */ /* 0x008fce00078e0009 */
.L_x_33:
[----:B------:R-:W-:Y:S05]  /*2bb0*/  BSYNC.RECONVERGENT B5 ;  /* 0x0000000000057941 */ /* 0x000fea0003800200 */
.L_x_32:
[----:B------:R-:W-:Y:S01]  /*2bc0*/  IMAD.IADD R12, R9, 0x1, -R86 ;  /* 0x00000001090c7824 */ /* 0x000fe200078e0a56 */
[----:B------:R-:W-:Y:S04]  /*2bd0*/  BSSY.RECONVERGENT B5, `(.L_x_36) ;  /* 0x000001a000057945 */ /* 0x000fe80003800200 */
[----:B------:R-:W-:-:S13]  /*2be0*/  ISETP.GT.AND P2, PT, R12, 0x4, PT ;  /* 0x000000040c00780c */ /* 0x000fda0003f44270 */
[----:B------:R-:W-:Y:S05]  /*2bf0*/  @!P2 BRA `(.L_x_37) ;  /* 0x00000000005ca947 */ /* 0x000fea0003800000 */
[----:B------:R-:W-:Y:S01]  /*2c00*/  IADD3 R56, PT, PT, R86, 0x4, RZ ;  /* 0x0000000456387810 */ /* 0x000fe20007ffe0ff */
[C---:B------:R-:W-:Y:S01]  /*2c10*/  IMAD.IADD R12, R0.reuse, 0x1, R86 ;  /* 0x00000001000c7824 */ /* 0x040fe200078e0256 */
[----:B------:R-:W2:Y:S03]  /*2c20*/  LDC.64 R58, c[0x0][0x390] ;  /* 0x0000e400ff3a7b82 */ /* 0x000ea60000000a00 */
[----:B------:R-:W-:Y:S01]  /*2c30*/  IMAD.IADD R13, R0, 0x1, R56 ;  /* 0x00000001000d7824 */ /* 0x000fe200078e0238 */
[----:B------:R-:W-:-:S04]  /*2c40*/  LEA R12, R12, UR24, 0x2 ;  /* 0x000000180c0c7c11 */ /* 0x000fc8000f8e10ff */
[----:B------:R-:W-:Y:S02]  /*2c50*/  LEA R52, R13, UR24, 0x2 ;  /* 0x000000180d347c11 */ /* 0x000fe4000f8e10ff */
[----:B------:R-:W3:Y:S04]  /*2c60*/  LDL.128 R12, [R12] ;  /* 0x000000000c0c7983 */ /* 0x000ee80000100c00 */
[----:B------:R-:W4:Y:S01]  /*2c70*/  LDL.128 R52, [R52] ;  /* 0x0000000034347983 */ /* 0x000f220000100c00 */
[C---:B------:R-:W-:Y:S01]  /*2c80*/  IMAD.IADD R57, R83.reuse, 0x1, R86 ;  /* 0x0000000153397824 */ /* 0x040fe200078e0256 */
[----:B------:R-:W-:Y:S01]  /*2c90*/  PLOP3.LUT P0, PT, PT, PT, PT, 0x8, 0x80 ;  /* 0x000000000080781c */ /* 0x000fe20003f0e170 */
[----:B------:R-:W-:Y:S01]  /*2ca0*/  IMAD.IADD R69, R83, 0x1, R56 ;  /* 0x0000000153457824 */ /* 0x000fe200078e0238 */
[----:B------:R-:W-:Y:S01]  /*2cb0*/  IADD3 R86, PT, PT, R86, 0x8, RZ ;  /* 0x0000000856567810 */ /* 0x000fe20007ffe0ff */
        /* <DEDUP_REMOVED lines=11> */
.L_x_37:
[----:B------:R-:W-:Y:S05]  /*2d70*/  BSYNC.RECONVERGENT B5 ;  /* 0x0000000000057941 */ /* 0x000fea0003800200 */
.L_x_36:
[----:B------:R-:W-:-:S13]  /*2d80*/  ISETP.NE.OR P0, PT, R86, R9, P0 ;  /* 0x000000095600720c */ /* 0x000fda0000705670 */
[----:B------:R-:W-:Y:S05]  /*2d90*/  @!P0 BREAK.RELIABLE B0 ;  /* 0x0000000000008942 */ /* 0x000fea0003800100 */
[----:B------:R-:W-:Y:S05]  /*2da0*/  @!P0 BRA `(.L_x_29) ;  /* 0x0000000000408947 */ /* 0x000fea0003800000 */
.L_x_31:
[----:B------:R-:W-:Y:S05]  /*2db0*/  BSYNC.RELIABLE B0 ;  /* 0x0000000000007941 */ /* 0x000fea0003800100 */
.L_x_30:
[----:B------:R-:W-:Y:S01]  /*2dc0*/  BSSY.RECONVERGENT B0, `(.L_x_38) ;  /* 0x000000d000007945 */ /* 0x000fe20003800200 */
.L_x_39:
[----:B--23--:R-:W-:-:S05]  /*2dd0*/  IMAD.IADD R12, R0, 0x1, R86 ;  /* 0x00000001000c7824 */ /* 0x00cfca00078e0256 */
        /* <DEDUP_REMOVED lines=12> */
.L_x_38:
[----:B------:R-:W-:-:S07]  /*2ea0*/  IMAD.MOV.U32 R69, RZ, RZ, R9 ;  /* 0x000000ffff457224 */ /* 0x000fce00078e0009 */
.L_x_29:
[----:B------:R-:W-:Y:S05]  /*2eb0*/  BSYNC.RECONVERGENT B1 ;  /* 0x0000000000017941 */ /* 0x000fea0003800200 */
.L_x_28:
[----:B------:R-:W-:-:S13]  /*2ec0*/  ISETP.NE.AND P0, PT, R92, RZ, PT ;  /* 0x000000ff5c00720c */ /* 0x000fda0003f05270 */
[----:B------:R-:W-:Y:S05]  /*2ed0*/  @!P0 BRA `(.L_x_27) ;  /* 0x0000000000408947 */ /* 0x000fea0003800000 */
[----:B--23--:R-:W-:-:S04]  /*2ee0*/  IADD3 R12, PT, PT, R0, R69, RZ ;  /* 0x00000045000c7210 */ /* 0x00cfc80007ffe0ff */
[----:B------:R-:W-:Y:S02]  /*2ef0*/  LEA R14, R12, UR24, 0x2 ;  /* 0x000000180c0e7c11 */ /* 0x000fe4000f8e10ff */
[----:B------:R-:W2:Y:S03]  /*2f00*/  LDC.64 R12, c[0x0][0x390] ;  /* 0x0000e400ff0c7b82 */ /* 0x000ea60000000a00 */
[----:B------:R-:W3:Y:S01]  /*2f10*/  LDL R15, [R14] ;  /* 0x000000000e0f7983 */ /* 0x000ee20000100800 */
[----:B------:R-:W-:Y:S01]  /*2f20*/  IMAD.IADD R83, R83, 0x1, R69 ;  /* 0x0000000153537824 */ /* 0x000fe200078e0245 */
        /* <DEDUP_REMOVED lines=11> */
.L_x_27:
[----:B------:R-:W-:Y:S05]  /*2fe0*/  BSYNC.RECONVERGENT B2 ;  /* 0x0000000000027941 */ /* 0x000fea0003800200 */
.L_x_26:
[----:B------:R-:W-:-:S05]  /*2ff0*/  VIADD R82, R82, 0x1 ;  /* 0x0000000152527836 */ /* 0x000fca0000000000 */
[----:B------:R-:W-:-:S13]  /*3000*/  ISETP.NE.AND P0, PT, R82, R4, PT ;  /* 0x000000045200720c */ /* 0x000fda0003f05270 */
[----:B------:R-:W-:Y:S05]  /*3010*/  @P0 BRA `(.L_x_40) ;  /* 0xfffffff400d00947 */ /* 0x000fea000383ffff */
[----:B------:R-:W-:Y:S05]  /*3020*/  BSYNC.RECONVERGENT B3 ;  /* 0x0000000000037941 */ /* 0x000fea0003800200 */
.L_x_25:
[----:B------:R-:W-:Y:S05]  /*3030*/  BRA `(.L_x_23) ;  /* 0x0000000000387947 */ /* 0x000fea0003800000 */
.L_x_24:
[----:B------:R-:W1:Y:S01]  /*3040*/  S2R R0, SR_LANEID ;  /* 0x0000000000007919 */ /* 0x000e620000000000 */
[----:B------:R-:W-:Y:S01]  /*3050*/  SHF.R.U32.HI R9, RZ, 0x1, R15 ;  /* 0x00000001ff097819 */ /* 0x000fe2000001160f */
[----:B------:R-:W-:Y:S05]  /*3060*/  WARPSYNC.ALL ;  /* 0x0000000000007948 */ /* 0x000fea0003800000 */
[----:B------:R-:W-:Y:S02]  /*3070*/  MOV R13, RZ ;  /* 0x000000ff000d7202 */ /* 0x000fe40000000f00 */
[----:B-1----:R-:W-:Y:S02]  /*3080*/  LOP3.LUT R12, R0, 0x3, RZ, 0xc0, !PT ;  /* 0x00000003000c7812 */ /* 0x002fe400078ec0ff */
        /* <DEDUP_REMOVED lines=8> */
[----:B------:R1:W-:Y:S02]  /*3110*/  ST.E.64 desc[UR16][R14.64+0x60], R58 ;  /* 0x0000603a0e007985 */ /* 0x0003e4000c101b10 */
.L_x_23:
[----:B------:R-:W-:Y:S05]  /*3120*/  BSYNC.RECONVERGENT B4 ;  /* 0x0000000000047941 */ /* 0x000fea0003800200 */
.L_x_22:
[----:B-1234-:R-:W1:Y:S01]  /*3130*/  LDC.64 R12, c[0x0][0x398] ;  /* 0x0000e600ff0c7b82 */ /* 0x01ee620000000a00 */
[----:B------:R-:W-:Y:S01]  /*3140*/  VIADD R56, R2, 0x20 ;  /* 0x0000002002387836 */ /* 0x000fe20000000000 */
[----:B------:R-:W-:Y:S01]  /*3150*/  BSSY.RECONVERGENT B4, `(.L_x_41) ;  /* 0x00000b8000047945 */ /* 0x000fe20003800200 */
[----:B------:R-:W-:-:S05]  /*3160*/  VIADD R57, R80, 0xffffffe0 ;  /* 0xffffffe050397836 */ /* 0x000fca0000000000 */
[----:B------:R-:W-:-:S04]  /*3170*/  VIMNMX R9, PT, PT, R57, 0x10, PT ;  /* 0x0000001039097848 */ /* 0x000fc80003fe0100 */
[----:B------:R-:W-:Y:S02]  /*3180*/  VIMNMX R9, PT, PT, R9, 0x1, !PT ;  /* 0x0000000109097848 */ /* 0x000fe40007fe0100 */
[----:B-1----:R-:W-:-:S04]  /*3190*/  ISETP.GE.AND P0, PT, R56, R13, PT ;  /* 0x0000000d3800720c */ /* 0x002fc80003f06270 */
[----:B------:R-:W-:-:S13]  /*31a0*/  ISETP.GE.OR P0, PT, R93, R12, P0 ;  /* 0x0000000c5d00720c */ /* 0x000fda0000706670 */
        /* <DEDUP_REMOVED lines=19> */
[C---:B------:R-:W-:Y:S02]  /*32e0*/  LOP3.LUT R91, R9.reuse, 0x3, RZ, 0xc0, !PT ;  /* 0x00000003095b7812 */ /* 0x040fe400078ec0ff */
[----:B------:R-:W-:Y:S02]  /*32f0*/  LOP3.LUT R68, R9, 0x1c, RZ, 0xc0, !PT ;  /* 0x0000001c09447812 */ /* 0x000fe400078ec0ff */
[----:B------:R-:W-:-:S07]  /*3300*/  MOV R70, RZ ;  /* 0x000000ff00467202 */ /* 0x000fce0000000f00 */
.L_x_59:
[----:B------:R-:W-:Y:S01]  /*3310*/  ISETP.GE.AND P0, PT, R90, 0x1, PT ;  /* 0x000000015a00780c */ /* 0x000fe20003f06270 */
[----:B------:R-:W-:-:S12]  /*3320*/  BSSY.RECONVERGENT B2, `(.L_x_45) ;  /* 0x0000087000027945 */ /* 0x000fd80003800200 */
[----:B-1234-:R-:W-:Y:S05]  /*3330*/  @!P0 BRA `(.L_x_46) ;  /* 0x0000000800148947 */ /* 0x01efea0003800000 */
[----:B------:R-:W1:Y:S01]  /*3340*/  LDCU UR4, c[0x0][0x39c] ;  /* 0x00007380ff0477ac */ /* 0x000e620008000800 */
[----:B------:R-:W-:Y:S01]  /*3350*/  ISETP.GE.AND P0, PT, R57, 0x4, PT ;  /* 0x000000043900780c */ /* 0x000fe20003f06270 */
[----:B------:R-:W-:Y:S01]  /*3360*/  IMAD.IADD R69, R93, 0x1, R70 ;  /* 0x000000015d457824 */ /* 0x000fe200078e0246 */
[----:B------:R-:W-:Y:S01]  /*3370*/  BSSY.RECONVERGENT B1, `(.L_x_47) ;  /* 0x000006f000017945 */ /* 0x000fe20003800200 */
[----:B------:R-:W-:Y:S02]  /*3380*/  IMAD.SHL.U32 R0, R70, 0x10, RZ ;  /* 0x0000001046007824 */ /* 0x000fe400078e00ff */
[----:B------:R-:W-:Y:S02]  /*3390*/  IMAD.MOV.U32 R53, RZ, RZ, RZ ;  /* 0x000000ffff357224 */ /* 0x000fe400078e00ff */
[----:B-1----:R-:W-:-:S06]  /*33a0*/  IMAD R69, R69, UR4, R56 ;  /* 0x0000000445457c24 */ /* 0x002fcc000f8e0238 */
[----:B------:R-:W-:Y:S05]  /*33b0*/  @!P0 BRA `(.L_x_48) ;  /* 0x0000000400a88947 */ /* 0x000fea0003800000 */
[----:B------:R-:W1:Y:S01]  /*33c0*/  LDC.64 R58, c[0x0][0x390] ;  /* 0x0000e400ff3a7b82 */ /* 0x000e620000000a00 */
[----:B------:R-:W-:Y:S01]  /*33d0*/  ISETP.GT.AND P0, PT, R68, RZ, PT ;  /* 0x000000ff4400720c */ /* 0x000fe20003f04270 */
[----:B------:R-:W-:Y:S01]  /*33e0*/  BSSY.RELIABLE B0, `(.L_x_49) ;  /* 0x0000058000007945 */ /* 0x000fe20003800100 */
[----:B------:R-:W-:-:S11]  /*33f0*/  IMAD.MOV.U32 R71, RZ, RZ, RZ ;  /* 0x000000ffff477224 */ /* 0x000fd600078e00ff */
[----:B------:R-:W-:Y:S05]  /*3400*/  @!P0 BRA `(.L_x_50) ;  /* 0x0000000400548947 */ /* 0x000fea0003800000 */
[----:B------:R-:W-:Y:S01]  /*3410*/  IADD3 R12, PT, PT, R68, -R71, RZ ;  /* 0x80000047440c7210 */ /* 0x000fe20007ffe0ff */
[----:B------:R-:W-:Y:S01]  /*3420*/  BSSY.RECONVERGENT B5, `(.L_x_51) ;  /* 0x0000034000057945 */ /* 0x000fe20003800200 */
[----:B------:R-:W-:Y:S02]  /*3430*/  PLOP3.LUT P0, PT, PT, PT, PT, 0x80, 0x8 ;  /* 0x000000000008781c */ /* 0x000fe40003f0f070 */
[----:B------:R-:W-:-:S13]  /*3440*/  ISETP.GT.AND P2, PT, R12, 0xc, PT ;  /* 0x0000000c0c00780c */ /* 0x000fda0003f44270 */
[----:B------:R-:W-:Y:S05]  /*3450*/  @!P2 BRA `(.L_x_52) ;  /* 0x0000000000c0a947 */ /* 0x000fea0003800000 */
[----:B------:R-:W3:Y:S01]  /*3460*/  LDC.64 R74, c[0x0][0x390] ;  /* 0x0000e400ff4a7b82 */ /* 0x000ee20000000a00 */
[----:B------:R-:W-:Y:S01]  /*3470*/  BSSY.RECONVERGENT B6, `(.L_x_53) ;  /* 0x000002d000067945 */ /* 0x000fe20003800200 */
[----:B------:R-:W-:Y:S01]  /*3480*/  PLOP3.LUT P0, PT, PT, PT, PT, 0x8, 0x80 ;  /* 0x000000000080781c */ /* 0x000fe20003f0e170 */
[----:B------:R-:W-:-:S12]  /*3490*/  VIADD R92, R68, 0xfffffff4 ;  /* 0xfffffff4445c7836 */ /* 0x000fd80000000000 */
.L_x_54:
[C---:B--2---:R-:W-:Y:S01]  /*34a0*/  VIADD R84, R71.reuse, 0x4 ;  /* 0x0000000447547836 */ /* 0x044fe20000000000 */
[C---:B------:R-:W-:Y:S01]  /*34b0*/  IADD3 R86, PT, PT, R71.reuse, 0x8, RZ ;  /* 0x0000000847567810 */ /* 0x040fe20007ffe0ff */
[----:B------:R-:W-:Y:S02]  /*34c0*/  VIADD R88, R71, 0xc ;  /* 0x0000000c47587836 */ /* 0x000fe40000000000 */
[C---:B------:R-:W-:Y:S02]  /*34d0*/  IMAD.IADD R12, R0.reuse, 0x1, R71 ;  /* 0x00000001000c7824 */ /* 0x040fe400078e0247 */
[C---:B--2---:R-:W-:Y:S02]  /*34e0*/  IMAD.IADD R36, R0.reuse, 0x1, R84 ;  /* 0x0000000100247824 */ /* 0x044fe400078e0254 */
[----:B------:R-:W-:Y:S01]  /*34f0*/  IMAD.IADD R44, R0, 0x1, R86 ;  /* 0x00000001002c7824 */ /* 0x000fe200078e0256 */
[----:B------:R-:W-:Y:S01]  /*3500*/  LEA R12, R12, UR24, 0x2 ;  /* 0x000000180c0c7c11 */ /* 0x000fe2000f8e10ff */
[----:B------:R-:W-:Y:S01]  /*3510*/  IMAD.IADD R45, R0, 0x1, R88 ;  /* 0x00000001002d7824 */ /* 0x000fe200078e0258 */
[----:B------:R-:W-:-:S02]  /*3520*/  LEA R36, R36, UR24, 0x2 ;  /* 0x0000001824247c11 */ /* 0x000fc4000f8e10ff */
[----:B------:R-:W-:Y:S02]  /*3530*/  LEA R44, R44, UR24, 0x2 ;  /* 0x000000182c2c7c11 */ /* 0x000fe4000f8e10ff */
[----:B------:R-:W-:Y:S01]  /*3540*/  LEA R52, R45, UR24, 0x2 ;  /* 0x000000182d347c11 */ /* 0x000fe2000f8e10ff */
[----:B------:R-:W2:Y:S04]  /*3550*/  LDL.128 R12, [R12] ;  /* 0x000000000c0c7983 */ /* 0x000ea80000100c00 */
[----:B------:R-:W4:Y:S04]  /*3560*/  LDL.128 R36, [R36] ;  /* 0x0000000024247983 */ /* 0x000f280000100c00 */
[----:B------:R-:W5:Y:S04]  /*3570*/  LDL.128 R44, [R44] ;  /* 0x000000002c2c7983 */ /* 0x000f680000100c00 */
[----:B------:R-:W5:Y:S01]  /*3580*/  LDL.128 R52, [R52] ;  /* 0x0000000034347983 */ /* 0x000f620000100c00 */
[C---:B------:R-:W-:Y:S01]  /*3590*/  IMAD.IADD R83, R69.reuse, 0x1, R71 ;  /* 0x0000000145537824 */ /* 0x040fe200078e0247 */
[C---:B------:R-:W-:Y:S01]  /*35a0*/  IADD3 R85, PT, PT, R69.reuse, R84, RZ ;  /* 0x0000005445557210 */ /* 0x040fe20007ffe0ff */
[----:B------:R-:W-:-:S02]  /*35b0*/  IMAD.IADD R87, R69, 0x1, R86 ;  /* 0x0000000145577824 */ /* 0x000fc400078e0256 */
[----:B------:R-:W-:Y:S02]  /*35c0*/  IMAD.IADD R89, R69, 0x1, R88 ;  /* 0x0000000145597824 */ /* 0x000fe400078e0258 */
[----:B---3--:R-:W-:-:S04]  /*35d0*/  IMAD.WIDE R82, R83, 0x4, R74 ;  /* 0x0000000453527825 */ /* 0x008fc800078e024a */
[----:B------:R-:W-:-:S04]  /*35e0*/  IMAD.WIDE R84, R85, 0x4, R74 ;  /* 0x0000000455547825 */ /* 0x000fc800078e024a */
[----:B------:R-:W-:-:S04]  /*35f0*/  IMAD.WIDE R86, R87, 0x4, R74 ;  /* 0x0000000457567825 */ /* 0x000fc800078e024a */
[----:B------:R-:W-:-:S04]  /*3600*/  IMAD.WIDE R88, R89, 0x4, R74 ;  /* 0x0000000459587825 */ /* 0x000fc800078e024a */
[----:B------:R-:W-:-:S05]  /*3610*/  VIADD R71, R71, 0x10 ;  /* 0x0000001047477836 */ /* 0x000fca0000000000 */
[----:B------:R-:W-:Y:S01]  /*3620*/  ISETP.GE.AND P2, PT, R71, R92, PT ;  /* 0x0000005c4700720c */ /* 0x000fe20003f46270 */
[----:B--2---:R2:W-:Y:S04]  /*3630*/  STG.E desc[UR16][R82.64], R12 ;  /* 0x0000000c52007986 */ /* 0x0045e8000c101910 */
        /* <DEDUP_REMOVED lines=17> */
.L_x_53:
[----:B--2---:R-:W-:-:S07]  /*3750*/  IMAD.MOV.U32 R53, RZ, RZ, R68 ;  /* 0x000000ffff357224 */ /* 0x004fce00078e0044 */
.L_x_52:
[----:B------:R-:W-:Y:S05]  /*3760*/  BSYNC.RECONVERGENT B5 ;  /* 0x0000000000057941 */ /* 0x000fea0003800200 */
.L_x_51:
[----:B------:R-:W-:Y:S01]  /*3770*/  IADD3 R12, PT, PT, R68, -R71, RZ ;  /* 0x80000047440c7210 */ /* 0x000fe20007ffe0ff */
[----:B------:R-:W-:Y:S03]  /*3780*/  BSSY.RECONVERGENT B5, `(.L_x_55) ;  /* 0x000001a000057945 */ /* 0x000fe60003800200 */
[----:B------:R-:W-:-:S13]  /*3790*/  ISETP.GT.AND P2, PT, R12, 0x4, PT ;  /* 0x000000040c00780c */ /* 0x000fda0003f44270 */
[----:B------:R-:W-:Y:S05]  /*37a0*/  @!P2 BRA `(.L_x_56) ;  /* 0x00000000005ca947 */ /* 0x000fea0003800000 */
[----:B--2---:R-:W-:Y:S01]  /*37b0*/  VIADD R44, R71, 0x4 ;  /* 0x00000004472c7836 */ /* 0x004fe20000000000 */
[----:B------:R-:W2:Y:S01]  /*37c0*/  LDC.64 R46, c[0x0][0x390] ;  /* 0x0000e400ff2e7b82 */ /* 0x000ea20000000a00 */
[C---:B------:R-:W-:Y:S02]  /*37d0*/  IMAD.IADD R12, R0.reuse, 0x1, R71 ;  /* 0x00000001000c7824 */ /* 0x040fe400078e0247 */
[----:B------:R-:W-:-:S03]  /*37e0*/  IMAD.IADD R13, R0, 0x1, R44 ;  /* 0x00000001000d7824 */ /* 0x000fc600078e022c */
[----:B------:R-:W-:Y:S02]  /*37f0*/  LEA R12, R12, UR24, 0x2 ;  /* 0x000000180c0c7c11 */ /* 0x000fe4000f8e10ff */
[----:B------:R-:W-:-:S04]  /*3800*/  LEA R36, R13, UR24, 0x2 ;  /* 0x000000180d247c11 */ /* 0x000fc8000f8e10ff */
[----:B------:R-:W3:Y:S04]  /*3810*/  LDL.128 R12, [R12] ;  /* 0x000000000c0c7983 */ /* 0x000ee80000100c00 */
[----:B------:R-:W4:Y:S01]  /*3820*/  LDL.128 R36, [R36] ;  /* 0x0000000024247983 */ /* 0x000f220000100c00 */
[C---:B------:R-:W-:Y:S01]  /*3830*/  IMAD.IADD R45, R69.reuse, 0x1, R71 ;  /* 0x00000001452d7824 */ /* 0x040fe200078e0247 */
[----:B------:R-:W-:Y:S01]  /*3840*/  IADD3 R53, PT, PT, R69, R44, RZ ;  /* 0x0000002c45357210 */ /* 0x000fe20007ffe0ff */
[----:B------:R-:W-:Y:S01]  /*3850*/  VIADD R71, R71, 0x8 ;  /* 0x0000000847477836 */ /* 0x000fe20000000000 */
[----:B------:R-:W-:Y:S01]  /*3860*/  PLOP3.LUT P0, PT, PT, PT, PT, 0x8, 0x80 ;  /* 0x000000000080781c */ /* 0x000fe20003f0e170 */
        /* <DEDUP_REMOVED lines=11> */
.L_x_56:
[----:B------:R-:W-:Y:S05]  /*3920*/  BSYNC.RECONVERGENT B5 ;  /* 0x0000000000057941 */ /* 0x000fea0003800200 */
.L_x_55:
[----:B------:R-:W-:-:S13]  /*3930*/  ISETP.NE.OR P0, PT, R71, R68, P0 ;  /* 0x000000444700720c */ /* 0x000fda0000705670 */
[----:B------:R-:W-:Y:S05]  /*3940*/  @!P0 BREAK.RELIABLE B0 ;  /* 0x0000000000008942 */ /* 0x000fea0003800100 */
[----:B------:R-:W-:Y:S05]  /*3950*/  @!P0 BRA `(.L_x_48) ;  /* 0x0000000000408947 */ /* 0x000fea0003800000 */
.L_x_50:
[----:B------:R-:W-:Y:S05]  /*3960*/  BSYNC.RELIABLE B0 ;  /* 0x0000000000007941 */ /* 0x000fea0003800100 */
.L_x_49:
[----:B------:R-:W-:Y:S01]  /*3970*/  BSSY.RECONVERGENT B0, `(.L_x_57) ;  /* 0x000000d000007945 */ /* 0x000fe20003800200 */
.L_x_58:
[----:B---34-:R-:W-:-:S05]  /*3980*/  IMAD.IADD R12, R0, 0x1, R71 ;  /* 0x00000001000c7824 */ /* 0x018fca00078e0247 */
[----:B------:R-:W-:-:S06]  /*3990*/  LEA R12, R12, UR24, 0x2 ;  /* 0x000000180c0c7c11 */ /* 0x000fcc000f8e10ff */
[----:B--2---:R-:W2:Y:S01]  /*39a0*/  LDL.128 R12, [R12] ;  /* 0x000000000c0c7983 */ /* 0x004ea20000100c00 */
[----:B------:R-:W-:Y:S01]  /*39b0*/  IMAD.IADD R37, R69, 0x1, R71 ;  /* 0x0000000145257824 */ /* 0x000fe200078e0247 */
[----:B------:R-:W-:-:S03]  /*39c0*/  IADD3 R71, PT, PT, R71, 0x4, RZ ;  /* 0x0000000447477810 */ /* 0x000fc60007ffe0ff */
[----:B-1----:R-:W-:Y:S01]  /*39d0*/  IMAD.WIDE R36, R37, 0x4, R58 ;  /* 0x0000000425247825 */ /* 0x002fe200078e023a */
[----:B------:R-:W-:-:S04]  /*39e0*/  ISETP.NE.AND P0, PT, R71, R68, PT ;  /* 0x000000444700720c */ /* 0x000fc80003f05270 */
[----:B--2---:R4:W-:Y:S04]  /*39f0*/  STG.E desc[UR16][R36.64], R12 ;  /* 0x0000000c24007986 */ /* 0x0049e8000c101910 */
[----:B------:R4:W-:Y:S04]  /*3a00*/  STG.E desc[UR16][R36.64+0x4], R13 ;  /* 0x0000040d24007986 */ /* 0x0009e8000c101910 */
[----:B------:R4:W-:Y:S04]  /*3a10*/  STG.E desc[UR16][R36.64+0x8], R14 ;  /* 0x0000080e24007986 */ /* 0x0009e8000c101910 */
[----:B------:R4:W-:Y:S01]  /*3a20*/  STG.E desc[UR16][R36.64+0xc], R15 ;  /* 0x00000c0f24007986 */ /* 0x0009e2000c101910 */
[----:B------:R-:W-:Y:S05]  /*3a30*/  @P0 BRA `(.L_x_58) ;  /* 0xfffffffc00d00947 */ /* 0x000fea000383ffff */
[----:B------:R-:W-:Y:S05]  /*3a40*/  BSYNC.RECONVERGENT B0 ;  /* 0x0000000000007941 */ /* 0x000fea0003800200 */
.L_x_57:
[----:B------:R-:W-:-:S07]  /*3a50*/  IMAD.MOV.U32 R53, RZ, RZ, R68 ;  /* 0x000000ffff357224 */ /* 0x000fce00078e0044 */
.L_x_48:
[----:B------:R-:W-:Y:S05]  /*3a60*/  BSYNC.RECONVERGENT B1 ;  /* 0x0000000000017941 */ /* 0x000fea0003800200 */
.L_x_47:
[----:B------:R-:W-:-:S13]  /*3a70*/  ISETP.NE.AND P0, PT, R91, RZ, PT ;  /* 0x000000ff5b00720c */ /* 0x000fda0003f05270 */
[----:B------:R-:W-:Y:S05]  /*3a80*/  @!P0 BRA `(.L_x_46) ;  /* 0x0000000000408947 */ /* 0x000fea0003800000 */
[----:B---34-:R-:W-:-:S05]  /*3a90*/  IMAD.IADD R12, R0, 0x1, R53 ;  /* 0x00000001000c7824 */ /* 0x018fca00078e0235 */
[----:B--2---:R-:W-:Y:S02]  /*3aa0*/  LEA R14, R12, UR24, 0x2 ;  /* 0x000000180c0e7c11 */ /* 0x004fe4000f8e10ff */
[----:B------:R-:W2:Y:S03]  /*3ab0*/  LDC.64 R12, c[0x0][0x390] ;  /* 0x0000e400ff0c7b82 */ /* 0x000ea60000000a00 */
[----:B------:R-:W3:Y:S01]  /*3ac0*/  LDL R15, [R14] ;  /* 0x000000000e0f7983 */ /* 0x000ee20000100800 */
[----:B------:R-:W-:Y:S01]  /*3ad0*/  IMAD.IADD R69, R69, 0x1, R53 ;  /* 0x0000000145457824 */ /* 0x000fe200078e0235 */
[----:B------:R-:W-:-:S03]  /*3ae0*/  ISETP.NE.AND P0, PT, R91, 0x1, PT ;  /* 0x000000015b00780c */ /* 0x000fc60003f05270 */
[----:B--2---:R-:W-:-:S05]  /*3af0*/  IMAD.WIDE R12, R69, 0x4, R12 ;  /* 0x00000004450c7825 */ /* 0x004fca00078e020c */
[----:B---3--:R2:W-:Y:S05]  /*3b00*/  STG.E desc[UR16][R12.64], R15 ;  /* 0x0000000f0c007986 */ /* 0x0085ea000c101910 */
[----:B------:R-:W-:Y:S05]  /*3b10*/  @!P0 BRA `(.L_x_46) ;  /* 0x00000000001c8947 */ /* 0x000fea0003800000 */
[----:B------:R-:W-:-:S05]  /*3b20*/  IMAD.IADD R0, R0, 0x1, R53 ;  /* 0x0000000100007824 */ /* 0x000fca00078e0235 */
[----:B------:R-:W-:-:S05]  /*3b30*/  LEA R0, R0, R1, 0x2 ;  /* 0x0000000100007211 */ /* 0x000fca00078e10ff */
[----:B--2---:R-:W2:Y:S04]  /*3b40*/  LDL R15, [R0+0x4] ;  /* 0x00000400000f7983 */ /* 0x004ea80000100800 */
[----:B------:R-:W3:Y:S01]  /*3b50*/  LDL R37, [R0+0x8] ;  /* 0x0000080000257983 */ /* 0x000ee20000100800 */
[----:B------:R-:W-:-:S03]  /*3b60*/  ISETP.NE.AND P0, PT, R91, 0x2, PT ;  /* 0x000000025b00780c */ /* 0x000fc60003f05270 */
[----:B--2---:R2:W-:Y:S10]  /*3b70*/  STG.E desc[UR16][R12.64+0x4], R15 ;  /* 0x0000040f0c007986 */ /* 0x0045f4000c101910 */
[----:B---3--:R2:W-:Y:S02]  /*3b80*/  @P0 STG.E desc[UR16][R12.64+0x8], R37 ;  /* 0x000008250c000986 */ /* 0x0085e4000c101910 */
.L_x_46:
[----:B------:R-:W-:Y:S05]  /*3b90*/  BSYNC.RECONVERGENT B2 ;  /* 0x0000000000027941 */ /* 0x000fea0003800200 */
.L_x_45:
[----:B------:R-:W-:-:S05]  /*3ba0*/  VIADD R70, R70, 0x1 ;  /* 0x0000000146467836 */ /* 0x000fca0000000000 */
[----:B------:R-:W-:-:S13]  /*3bb0*/  ISETP.NE.AND P0, PT, R70, R4, PT ;  /* 0x000000044600720c */ /* 0x000fda0003f05270 */
[----:B------:R-:W-:Y:S05]  /*3bc0*/  @P0 BRA `(.L_x_59) ;  /* 0xfffffff400d00947 */ /* 0x000fea000383ffff */
[----:B------:R-:W-:Y:S05]  /*3bd0*/  BSYNC.RECONVERGENT B3 ;  /* 0x0000000000037941 */ /* 0x000fea0003800200 */
.L_x_44:
[----:B------:R-:W-:Y:S05]  /*3be0*/  BRA `(.L_x_42) ;  /* 0x0000000000387947 */ /* 0x000fea0003800000 */
.L_x_43:
[----:B------:R-:W1:Y:S01]  /*3bf0*/  S2R R0, SR_LANEID ;  /* 0x0000000000007919 */ /* 0x000e620000000000 */
[----:B------:R-:W-:Y:S01]  /*3c00*/  SHF.R.U32.HI R53, RZ, 0x1, R13 ;  /* 0x00000001ff357819 */ /* 0x000fe2000001160d */
[----:B------:R-:W-:Y:S01]  /*3c10*/  IMAD.MOV.U32 R13, RZ, RZ, RZ ;  /* 0x000000ffff0d7224 */ /* 0x000fe200078e00ff */
[----:B------:R-:W-:Y:S05]  /*3c20*/  WARPSYNC.ALL ;  /* 0x0000000000007948 */ /* 0x000fea0003800000 */
        /* <DEDUP_REMOVED lines=10> */
.L_x_42:
[----:B------:R-:W-:Y:S05]  /*3cd0*/  BSYNC.RECONVERGENT B4 ;  /* 0x0000000000047941 */ /* 0x000fea0003800200 */
.L_x_41:
        /* <DEDUP_REMOVED lines=9> */
[----:B------:R-:W-:-:S04]  /*3d70*/  IADD3 R59, PT, PT, -R44, R13, RZ ;  /* 0x0000000d2c3b7210 */ /* 0x000fc80007ffe1ff */
        /* <DEDUP_REMOVED lines=20> */
.L_x_78:
[----:B------:R-:W-:Y:S01]  /*3ec0*/  ISETP.GE.AND P0, PT, R59, 0x1, PT ;  /* 0x000000013b00780c */ /* 0x000fe20003f06270 */
[----:B------:R-:W-:-:S12]  /*3ed0*/  BSSY.RECONVERGENT B2, `(.L_x_64) ;  /* 0x0000087000027945 */ /* 0x000fd80003800200 */
[----:B-1234-:R-:W-:Y:S05]  /*3ee0*/  @!P0 BRA `(.L_x_65) ;  /* 0x0000000800148947 */ /* 0x01efea0003800000 */
[----:B------:R-:W1:Y:S01]  /*3ef0*/  LDCU UR4, c[0x0][0x39c] ;  /* 0x00007380ff0477ac */ /* 0x000e620008000800 */
[----:B------:R-:W-:Y:S01]  /*3f00*/  ISETP.GE.AND P0, PT, R52, 0x4, PT ;  /* 0x000000043400780c */ /* 0x000fe20003f06270 */
[----:B------:R-:W-:Y:S01]  /*3f10*/  IMAD.IADD R53, R93, 0x1, R58 ;  /* 0x000000015d357824 */ /* 0x000fe200078e023a */
[----:B------:R-:W-:Y:S01]  /*3f20*/  BSSY.RECONVERGENT B1, `(.L_x_66) ;  /* 0x000006f000017945 */ /* 0x000fe20003800200 */
[----:B------:R-:W-:Y:S01]  /*3f30*/  IMAD.SHL.U32 R0, R58, 0x10, RZ ;  /* 0x000000103a007824 */ /* 0x000fe200078e00ff */
[----:B------:R-:W-:Y:S01]  /*3f40*/  MOV R37, RZ ;  /* 0x000000ff00257202 */ /* 0x000fe20000000f00 */
[----:B-1----:R-:W-:-:S08]  /*3f50*/  IMAD R53, R53, UR4, R44 ;  /* 0x0000000435357c24 */ /* 0x002fd0000f8e022c */
        /* <DEDUP_REMOVED lines=11> */
[----:B------:R-:W3:Y:S01]  /*4010*/  LDC.64 R54, c[0x0][0x390] ;  /* 0x0000e400ff367b82 */ /* 0x000ee20000000a00 */
[----:B------:R-:W-:Y:S01]  /*4020*/  BSSY.RECONVERGENT B6, `(.L_x_72) ;  /* 0x000002d000067945 */ /* 0x000fe20003800200 */
[----:B------:R-:W-:Y:S01]  /*4030*/  PLOP3.LUT P0, PT, PT, PT, PT, 0x8, 0x80 ;  /* 0x000000000080781c */ /* 0x000fe20003f0e170 */
[----:B------:R-:W-:-:S12]  /*4040*/  VIADD R87, R11, 0xfffffff4 ;  /* 0xfffffff40b577836 */ /* 0x000fd80000000000 */
.L_x_73:
[C---:B------:R-:W-:Y:S01]  /*4050*/  IADD3 R69, PT, PT, R68.reuse, 0x4, RZ ;  /* 0x0000000444457810 */ /* 0x040fe20007ffe0ff */
[C---:B--2---:R-:W-:Y:S02]  /*4060*/  VIADD R82, R68.reuse, 0x8 ;  /* 0x0000000844527836 */ /* 0x044fe40000000000 */
[----:B------:R-:W-:Y:S02]  /*4070*/  VIADD R84, R68, 0xc ;  /* 0x0000000c44547836 */ /* 0x000fe40000000000 */
[C---:B------:R-:W-:Y:S02]  /*4080*/  IMAD.IADD R12, R0.reuse, 0x1, R68 ;  /* 0x00000001000c7824 */ /* 0x040fe400078e0244 */
[C---:B--2---:R-:W-:Y:S02]  /*4090*/  IMAD.IADD R16, R0.reuse, 0x1, R69 ;  /* 0x0000000100107824 */ /* 0x044fe400078e0245 */
[C---:B------:R-:W-:Y:S01]  /*40a0*/  IMAD.IADD R20, R0.reuse, 0x1, R82 ;  /* 0x0000000100147824 */ /* 0x040fe200078e0252 */
[----:B------:R-:W-:-:S02]  /*40b0*/  IADD3 R21, PT, PT, R0, R84, RZ ;  /* 0x0000005400157210 */ /* 0x000fc40007ffe0ff */
[----:B------:R-:W-:Y:S02]  /*40c0*/  LEA R12, R12, UR24, 0x2 ;  /* 0x000000180c0c7c11 */ /* 0x000fe4000f8e10ff */
[----:B------:R-:W-:Y:S02]  /*40d0*/  LEA R16, R16, UR24, 0x2 ;  /* 0x0000001810107c11 */ /* 0x000fe4000f8e10ff */
[----:B------:R-:W-:Y:S02]  /*40e0*/  LEA R20, R20, UR24, 0x2 ;  /* 0x0000001814147c11 */ /* 0x000fe4000f8e10ff */
[----:B------:R-:W-:Y:S01]  /*40f0*/  LEA R36, R21, UR24, 0x2 ;  /* 0x0000001815247c11 */ /* 0x000fe2000f8e10ff */
[----:B------:R-:W2:Y:S04]  /*4100*/  LDL.128 R12, [R12] ;  /* 0x000000000c0c7983 */ /* 0x000ea80000100c00 */
        /* <DEDUP_REMOVED lines=9> */
[----:B---3--:R-:W-:-:S04]  /*41a0*/  IMAD.WIDE R70, R71, 0x4, R54 ;  /* 0x0000000447467825 */ /* 0x008fc800078e0236 */
[----:B------:R-:W-:-:S04]  /*41b0*/  IMAD.WIDE R74, R75, 0x4, R54 ;  /* 0x000000044b4a7825 */ /* 0x000fc800078e0236 */
[----:B------:R-:W-:-:S04]  /*41c0*/  IMAD.WIDE R82, R83, 0x4, R54 ;  /* 0x0000000453527825 */ /* 0x000fc800078e0236 */
[----:B------:R-:W-:Y:S01]  /*41d0*/  IMAD.WIDE R84, R85, 0x4, R54 ;  /* 0x0000000455547825 */ /* 0x000fe200078e0236 */
        /* <DEDUP_REMOVED lines=18> */
.L_x_72:
[----:B--2---:R-:W-:-:S07]  /*4300*/  IMAD.MOV.U32 R37, RZ, RZ, R11 ;  /* 0x000000ffff257224 */ /* 0x004fce00078e000b */
.L_x_71:
[----:B------:R-:W-:Y:S05]  /*4310*/  BSYNC.RECONVERGENT B5 ;  /* 0x0000000000057941 */ /* 0x000fea0003800200 */
.L_x_70:
[----:B------:R-:W-:Y:S01]  /*4320*/  IMAD.IADD R12, R11, 0x1, -R68 ;  /* 0x000000010b0c7824 */ /* 0x000fe200078e0a44 */
[----:B------:R-:W-:Y:S04]  /*4330*/  BSSY.RECONVERGENT B5, `(.L_x_74) ;  /* 0x000001a000057945 */ /* 0x000fe80003800200 */
[----:B------:R-:W-:-:S13]  /*4340*/  ISETP.GT.AND P1, PT, R12, 0x4, PT ;  /* 0x000000040c00780c */ /* 0x000fda0003f24270 */
[----:B------:R-:W-:Y:S05]  /*4350*/  @!P1 BRA `(.L_x_75) ;  /* 0x00000000005c9947 */ /* 0x000fea0003800000 */
[----:B--2---:R-:W-:Y:S01]  /*4360*/  VIADD R20, R68, 0x4 ;  /* 0x0000000444147836 */ /* 0x004fe20000000000 */
[----:B------:R-:W2:Y:S01]  /*4370*/  LDC.64 R22, c[0x0][0x390] ;  /* 0x0000e400ff167b82 */ /* 0x000ea20000000a00 */
[----:B------:R-:W-:-:S03]  /*4380*/  IMAD.IADD R12, R0, 0x1, R68 ;  /* 0x00000001000c7824 */ /* 0x000fc600078e0244 */
[----:B------:R-:W-:Y:S02]  /*4390*/  IADD3 R13, PT, PT, R0, R20, RZ ;  /* 0x00000014000d7210 */ /* 0x000fe40007ffe0ff */
[----:B------:R-:W-:Y:S02]  /*43a0*/  LEA R12, R12, UR24, 0x2 ;  /* 0x000000180c0c7c11 */ /* 0x000fe4000f8e10ff */
[----:B------:R-:W-:-:S04]  /*43b0*/  LEA R16, R13, UR24, 0x2 ;  /* 0x000000180d107c11 */ /* 0x000fc8000f8e10ff */
[----:B------:R-:W3:Y:S04]  /*43c0*/  LDL.128 R12, [R12] ;  /* 0x000000000c0c7983 */ /* 0x000ee80000100c00 */
[----:B------:R-:W4:Y:S01]  /*43d0*/  LDL.128 R16, [R16] ;  /* 0x0000000010107983 */ /* 0x000f220000100c00 */
[C---:B------:R-:W-:Y:S01]  /*43e0*/  IMAD.IADD R21, R53.reuse, 0x1, R68 ;  /* 0x0000000135157824 */ /* 0x040fe200078e0244 */
[----:B------:R-:W-:Y:S01]  /*43f0*/  PLOP3.LUT P0, PT, PT, PT, PT, 0x8, 0x80 ;  /* 0x000000000080781c */ /* 0x000fe20003f0e170 */
[----:B------:R-:W-:Y:S02]  /*4400*/  IMAD.IADD R37, R53, 0x1, R20 ;  /* 0x0000000135257824 */ /* 0x000fe400078e0214 */
[----:B------:R-:W-:Y:S02]  /*4410*/  VIADD R68, R68, 0x8 ;  /* 0x0000000844447836 */ /* 0x000fe40000000000 */
        /* <DEDUP_REMOVED lines=11> */
.L_x_75:
[----:B------:R-:W-:Y:S05]  /*44d0*/  BSYNC.RECONVERGENT B5 ;  /* 0x0000000000057941 */ /* 0x000fea0003800200 */
.L_x_74:
[----:B------:R-:W-:-:S13]  /*44e0*/  ISETP.NE.OR P0, PT, R68, R11, P0 ;  /* 0x0000000b4400720c */ /* 0x000fda0000705670 */
[----:B------:R-:W-:Y:S05]  /*44f0*/  @!P0 BREAK.RELIABLE B0 ;  /* 0x0000000000008942 */ /* 0x000fea0003800100 */
[----:B------:R-:W-:Y:S05]  /*4500*/  @!P0 BRA `(.L_x_67) ;  /* 0x0000000000408947 */ /* 0x000fea0003800000 */
.L_x_69:
[----:B------:R-:W-:Y:S05]  /*4510*/  BSYNC.RELIABLE B0 ;  /* 0x0000000000007941 */ /* 0x000fea0003800100 */
.L_x_68:
[----:B------:R-:W-:Y:S01]  /*4520*/  BSSY.RECONVERGENT B0, `(.L_x_76) ;  /* 0x000000d000007945 */ /* 0x000fe20003800200 */
.L_x_77:
[----:B---34-:R-:W-:-:S04]  /*4530*/  IADD3 R12, PT, PT, R0, R68, RZ ;  /* 0x00000044000c7210 */ /* 0x018fc80007ffe0ff */
[----:B------:R-:W-:-:S06]  /*4540*/  LEA R12, R12, UR24, 0x2 ;  /* 0x000000180c0c7c11 */ /* 0x000fcc000f8e10ff */
[----:B--2---:R-:W2:Y:S01]  /*4550*/  LDL.128 R12, [R12] ;  /* 0x000000000c0c7983 */ /* 0x004ea20000100c00 */
        /* <DEDUP_REMOVED lines=10> */
.L_x_76:
[----:B------:R-:W-:-:S07]  /*4600*/  IMAD.MOV.U32 R37, RZ, RZ, R11 ;  /* 0x000000ffff257224 */ /* 0x000fce00078e000b */
.L_x_67:
[----:B------:R-:W-:Y:S05]  /*4610*/  BSYNC.RECONVERGENT B1 ;  /* 0x0000000000017941 */ /* 0x000fea0003800200 */
.L_x_66:
[----:B------:R-:W-:-:S13]  /*4620*/  ISETP.NE.AND P0, PT, R72, RZ, PT ;  /* 0x000000ff4800720c */ /* 0x000fda0003f05270 */
[----:B------:R-:W-:Y:S05]  /*4630*/  @!P0 BRA `(.L_x_65) ;  /* 0x0000000000408947 */ /* 0x000fea0003800000 */
[----:B---34-:R-:W-:-:S05]  /*4640*/  IMAD.IADD R12, R0, 0x1, R37 ;  /* 0x00000001000c7824 */ /* 0x018fca00078e0225 */
[----:B--2---:R-:W-:Y:S02]  /*4650*/  LEA R14, R12, UR24, 0x2 ;  /* 0x000000180c0e7c11 */ /* 0x004fe4000f8e10ff */
        /* <DEDUP_REMOVED lines=9> */
[----:B--2---:R-:W2:Y:S04]  /*46f0*/  LDL R15, [R0+0x4] ;  /* 0x00000400000f7983 */ /* 0x004ea80000100800 */
[----:B------:R-:W3:Y:S01]  /*4700*/  LDL R17, [R0+0x8] ;  /* 0x0000080000117983 */ /* 0x000ee20000100800 */
[----:B------:R-:W-:-:S03]  /*4710*/  ISETP.NE.AND P0, PT, R72, 0x2, PT ;  /* 0x000000024800780c */ /* 0x000fc60003f05270 */
[----:B--2---:R2:W-:Y:S10]  /*4720*/  STG.E desc[UR16][R12.64+0x4], R15 ;  /* 0x0000040f0c007986 */ /* 0x0045f4000c101910 */
[----:B---3--:R2:W-:Y:S02]  /*4730*/  @P0 STG.E desc[UR16][R12.64+0x8], R17 ;  /* 0x000008110c000986 */ /* 0x0085e4000c101910 */
.L_x_65:
[----:B------:R-:W-:Y:S05]  /*4740*/  BSYNC.RECONVERGENT B2 ;  /* 0x0000000000027941 */ /* 0x000fea0003800200 */
.L_x_64:
[----:B------:R-:W-:-:S05]  /*4750*/  VIADD R58, R58, 0x1 ;  /* 0x000000013a3a7836 */ /* 0x000fca0000000000 */
[----:B------:R-:W-:-:S13]  /*4760*/  ISETP.NE.AND P0, PT, R58, R4, PT ;  /* 0x000000043a00720c */ /* 0x000fda0003f05270 */
[----:B------:R-:W-:Y:S05]  /*4770*/  @P0 BRA `(.L_x_78) ;  /* 0xfffffff400d00947 */ /* 0x000fea000383ffff */
[----:B------:R-:W-:Y:S05]  /*4780*/  BSYNC.RECONVERGENT B3 ;  /* 0x0000000000037941 */ /* 0x000fea0003800200 */
.L_x_63:
[----:B------:R-:W-:Y:S05]  /*4790*/  BRA `(.L_x_61) ;  /* 0x0000000000387947 */ /* 0x000fea0003800000 */
.L_x_62:
        /* <DEDUP_REMOVED lines=14> */
.L_x_61:
[----:B------:R-:W-:Y:S05]  /*4880*/  BSYNC.RECONVERGENT B4 ;  /* 0x0000000000047941 */ /* 0x000fea0003800200 */
.L_x_60:
[----:B-1234-:R-:W1:Y:S01]  /*4890*/  LDC.64 R14, c[0x0][0x398] ;  /* 0x0000e600ff0e7b82 */ /* 0x01ee620000000a00 */
[----:B------:R-:W-:Y:S01]  /*48a0*/  IADD3 R93, PT, PT, R93, 0x10, RZ ;  /* 0x000000105d5d7810 */ /* 0x000fe20007ffe0ff */
[----:B------:R-:W-:Y:S01]  /*48b0*/  IMAD.MOV.U32 R0, RZ, RZ, 0x10 ;  /* 0x00000010ff007424 */ /* 0x000fe200078e00ff */
[----:B------:R-:W-:Y:S04]  /*48c0*/  BSSY.RECONVERGENT B4, `(.L_x_79) ;  /* 0x00000bd000047945 */ /* 0x000fe80003800200 */
[----:B------:R-:W-:-:S04]  /*48d0*/  VIADDMNMX R3, R3, 0xfffffff0, R0, PT ;  /* 0xfffffff003037846 */ /* 0x000fc80003800100 */
[----:B------:R-:W-:Y:S02]  /*48e0*/  VIMNMX R3, PT, PT, R3, 0x1, !PT ;  /* 0x0000000103037848 */ /* 0x000fe40007fe0100 */
[----:B-1----:R-:W-:Y:S01]  /*48f0*/  ISETP.GE.AND P0, PT, R2, R15, PT ;  /* 0x0000000f0200720c */ /* 0x002fe20003f06270 */
[----:B------:R-:W-:Y:S02]  /*4900*/  IMAD.IADD R46, R14, 0x1, -R93 ;  /* 0x000000010e2e7824 */ /* 0x000fe400078e0a5d */
[----:B------:R-:W-:Y:S01]  /*4910*/  IMAD R5, R15, 0x10, R5 ;  /* 0x000000100f057824 */ /* 0x000fe200078e0205 */
[----:B------:R-:W-:Y:S02]  /*4920*/  ISETP.GE.OR P0, PT, R93, R14, P0 ;  /* 0x0000000e5d00720c */ /* 0x000fe40000706670 */
[----:B------:R-:W-:-:S04]  /*4930*/  ISETP.GT.AND P1, PT, R46, 0xf, PT ;  /* 0x0000000f2e00780c */ /* 0x000fc80003f24270 */
[----:B------:R-:W-:-:S07]  /*4940*/  ISETP.EQ.AND P1, PT, R81, RZ, P1 ;  /* 0x000000ff5100720c */ /* 0x000fce0000f22270 */
[----:B------:R-:W-:Y:S06]  /*4950*/  @P0 BRA `(.L_x_80) ;  /* 0x0000000800cc0947 */ /* 0x000fec0003800000 */
        /* <DEDUP_REMOVED lines=20> */
.L_x_97:
        /* <DEDUP_REMOVED lines=25> */
.L_x_92:
[C---:B------:R-:W-:Y:S01]  /*4c30*/  VIADD R53, R47.reuse, 0x4 ;  /* 0x000000042f357836 */ /* 0x040fe20000000000 */
[C---:B--2---:R-:W-:Y:S01]  /*4c40*/  IADD3 R68, PT, PT, R47.reuse, 0x8, RZ ;  /* 0x000000082f447810 */ /* 0x044fe20007ffe0ff */
[----:B------:R-:W-:Y:S02]  /*4c50*/  VIADD R70, R47, 0xc ;  /* 0x0000000c2f467836 */ /* 0x000fe40000000000 */
[C---:B------:R-:W-:Y:S02]  /*4c60*/  IMAD.IADD R12, R0.reuse, 0x1, R47 ;  /* 0x00000001000c7824 */ /* 0x040fe400078e022f */
[C---:B------:R-:W-:Y:S02]  /*4c70*/  IMAD.IADD R16, R0.reuse, 0x1, R53 ;  /* 0x0000000100107824 */ /* 0x040fe400078e0235 */
[----:B------:R-:W-:Y:S01]  /*4c80*/  IMAD.IADD R20, R0, 0x1, R68 ;  /* 0x0000000100147824 */ /* 0x000fe200078e0244 */
[----:B------:R-:W-:Y:S01]  /*4c90*/  LEA R12, R12, UR24, 0x2 ;  /* 0x000000180c0c7c11 */ /* 0x000fe2000f8e10ff */
[----:B------:R-:W-:Y:S01]  /*4ca0*/  IMAD.IADD R21, R0, 0x1, R70 ;  /* 0x0000000100157824 */ /* 0x000fe200078e0246 */
[----:B------:R-:W-:-:S02]  /*4cb0*/  LEA R16, R16, UR24, 0x2 ;  /* 0x0000001810107c11 */ /* 0x000fc4000f8e10ff */
[----:B------:R-:W-:Y:S02]  /*4cc0*/  LEA R20, R20, UR24, 0x2 ;  /* 0x0000001814147c11 */ /* 0x000fe4000f8e10ff */
[----:B------:R-:W-:Y:S01]  /*4cd0*/  LEA R36, R21, UR24, 0x2 ;  /* 0x0000001815247c11 */ /* 0x000fe2000f8e10ff */
[----:B--2---:R-:W2:Y:S04]  /*4ce0*/  LDL.128 R12, [R12] ;  /* 0x000000000c0c7983 */ /* 0x004ea80000100c00 */
        /* <DEDUP_REMOVED lines=31> */
.L_x_91:
[----:B--2---:R-:W-:-:S07]  /*4ee0*/  IMAD.MOV.U32 R37, RZ, RZ, R6 ;  /* 0x000000ffff257224 */ /* 0x004fce00078e0006 */
.L_x_90:
[----:B------:R-:W-:Y:S05]  /*4ef0*/  BSYNC.RECONVERGENT B5 ;  /* 0x0000000000057941 */ /* 0x000fea0003800200 */
.L_x_89:
[----:B------:R-:W-:Y:S01]  /*4f00*/  IADD3 R12, PT, PT, R6, -R47, RZ ;  /* 0x8000002f060c7210 */ /* 0x000fe20007ffe0ff */
[----:B------:R-:W-:Y:S03]  /*4f10*/  BSSY.RECONVERGENT B5, `(.L_x_93) ;  /* 0x000001a000057945 */ /* 0x000fe60003800200 */
[----:B------:R-:W-:-:S13]  /*4f20*/  ISETP.GT.AND P2, PT, R12, 0x4, PT ;  /* 0x000000040c00780c */ /* 0x000fda0003f44270 */
[----:B------:R-:W-:Y:S05]  /*4f30*/  @!P2 BRA `(.L_x_94) ;  /* 0x00000000005ca947 */ /* 0x000fea0003800000 */
[----:B------:R-:W-:Y:S01]  /*4f40*/  IMAD.IADD R12, R0, 0x1, R47 ;  /* 0x00000001000c7824 */ /* 0x000fe200078e022f */
[----:B------:R-:W3:Y:S01]  /*4f50*/  LDC.64 R22, c[0x0][0x390] ;  /* 0x0000e400ff167b82 */ /* 0x000ee20000000a00 */
[----:B------:R-:W-:-:S03]  /*4f60*/  VIADD R20, R47, 0x4 ;  /* 0x000000042f147836 */ /* 0x000fc60000000000 */
[----:B------:R-:W-:Y:S01]  /*4f70*/  LEA R16, R12, UR24, 0x2 ;  /* 0x000000180c107c11 */ /* 0x000fe2000f8e10ff */
[----:B------:R-:W-:-:S05]  /*4f80*/  IMAD.IADD R12, R0, 0x1, R20 ;  /* 0x00000001000c7824 */ /* 0x000fca00078e0214 */
[----:B------:R-:W-:Y:S01]  /*4f90*/  LEA R12, R12, UR24, 0x2 ;  /* 0x000000180c0c7c11 */ /* 0x000fe2000f8e10ff */
[----:B------:R-:W4:Y:S05]  /*4fa0*/  LDL.128 R16, [R16] ;  /* 0x0000000010107983 */ /* 0x000f2a0000100c00 */
[----:B--2---:R-:W2:Y:S01]  /*4fb0*/  LDL.128 R12, [R12] ;  /* 0x000000000c0c7983 */ /* 0x004ea20000100c00 */
[C---:B------:R-:W-:Y:S01]  /*4fc0*/  IMAD.IADD R21, R11.reuse, 0x1, R47 ;  /* 0x000000010b157824 */ /* 0x040fe200078e022f */
[----:B------:R-:W-:Y:S01]  /*4fd0*/  IADD3 R37, PT, PT, R11, R20, RZ ;  /* 0x000000140b257210 */ /* 0x000fe20007ffe0ff */
[----:B------:R-:W-:Y:S01]  /*4fe0*/  VIADD R47, R47, 0x8 ;  /* 0x000000082f2f7836 */ /* 0x000fe20000000000 */
[----:B------:R-:W-:Y:S01]  /*4ff0*/  PLOP3.LUT P0, PT, PT, PT, PT, 0x8, 0x80 ;  /* 0x000000000080781c */ /* 0x000fe20003f0e170 */
[----:B---3--:R-:W-:-:S04]  /*5000*/  IMAD.WIDE R20, R21, 0x4, R22 ;  /* 0x0000000415147825 */ /* 0x008fc800078e0216 */
[----:B------:R-:W-:-:S04]  /*5010*/  IMAD.WIDE R22, R37, 0x4, R22 ;  /* 0x0000000425167825 */ /* 0x000fc800078e0216 */
[----:B------:R-:W-:Y:S01]  /*5020*/  IMAD.MOV.U32 R37, RZ, RZ, R6 ;  /* 0x000000ffff257224 */ /* 0x000fe200078e0006 */
[----:B----4-:R3:W-:Y:S04]  /*5030*/  STG.E desc[UR16][R20.64], R16 ;  /* 0x0000001014007986 */ /* 0x0107e8000c101910 */
[----:B------:R3:W-:Y:S04]  /*5040*/  STG.E desc[UR16][R20.64+0x4], R17 ;  /* 0x0000041114007986 */ /* 0x0007e8000c101910 */
[----:B------:R3:W-:Y:S04]  /*5050*/  STG.E desc[UR16][R20.64+0x8], R18 ;  /* 0x0000081214007986 */ /* 0x0007e8000c101910 */
[----:B------:R3:W-:Y:S04]  /*5060*/  STG.E desc[UR16][R20.64+0xc], R19 ;  /* 0x00000c1314007986 */ /* 0x0007e8000c101910 */
[----:B--2---:R3:W-:Y:S04]  /*5070*/  STG.E desc[UR16][R22.64], R12 ;  /* 0x0000000c16007986 */ /* 0x0047e8000c101910 */
[----:B------:R3:W-:Y:S04]  /*5080*/  STG.E desc[UR16][R22.64+0x4], R13 ;  /* 0x0000040d16007986 */ /* 0x0007e8000c101910 */
[----:B------:R3:W-:Y:S04]  /*5090*/  STG.E desc[UR16][R22.64+0x8], R14 ;  /* 0x0000080e16007986 */ /* 0x0007e8000c101910 */
[----:B------:R3:W-:Y:S02]  /*50a0*/  STG.E desc[UR16][R22.64+0xc], R15 ;  /* 0x00000c0f16007986 */ /* 0x0007e4000c101910 */
.L_x_94:
[----:B------:R-:W-:Y:S05]  /*50b0*/  BSYNC.RECONVERGENT B5 ;  /* 0x0000000000057941 */ /* 0x000fea0003800200 */
.L_x_93:
[----:B------:R-:W-:-:S13]  /*50c0*/  ISETP.NE.OR P0, PT, R47, R6, P0 ;  /* 0x000000062f00720c */ /* 0x000fda0000705670 */
[----:B------:R-:W-:Y:S05]  /*50d0*/  @!P0 BREAK.RELIABLE B0 ;  /* 0x0000000000008942 */ /* 0x000fea0003800100 */
[----:B------:R-:W-:Y:S05]  /*50e0*/  @!P0 BRA `(.L_x_86) ;  /* 0x0000000000408947 */ /* 0x000fea0003800000 */
.L_x_88:
[----:B------:R-:W-:Y:S05]  /*50f0*/  BSYNC.RELIABLE B0 ;  /* 0x0000000000007941 */ /* 0x000fea0003800100 */
.L_x_87:
[----:B------:R-:W-:Y:S01]  /*5100*/  BSSY.RECONVERGENT B0, `(.L_x_95) ;  /* 0x000000d000007945 */ /* 0x000fe20003800200 */
.L_x_96:
        /* <DEDUP_REMOVED lines=13> */
.L_x_95:
[----:B------:R-:W-:-:S07]  /*51e0*/  IMAD.MOV.U32 R37, RZ, RZ, R6 ;  /* 0x000000ffff257224 */ /* 0x000fce00078e0006 */
.L_x_86:
[----:B------:R-:W-:Y:S05]  /*51f0*/  BSYNC.RECONVERGENT B1 ;  /* 0x0000000000017941 */ /* 0x000fea0003800200 */
.L_x_85:
        /* <DEDUP_REMOVED lines=13> */
[----:B------:R-:W3:Y:S04]  /*52d0*/  LDL R11, [R0+0x4] ;  /* 0x00000400000b7983 */ /* 0x000ee80000100800 */
[----:B--2---:R-:W2:Y:S01]  /*52e0*/  LDL R15, [R0+0x8] ;  /* 0x00000800000f7983 */ /* 0x004ea20000100800 */
[----:B------:R-:W-:-:S03]  /*52f0*/  ISETP.NE.AND P0, PT, R72, 0x2, PT ;  /* 0x000000024800780c */ /* 0x000fc60003f05270 */
[----:B---3--:R3:W-:Y:S10]  /*5300*/  STG.E desc[UR16][R12.64+0x4], R11 ;  /* 0x0000040b0c007986 */ /* 0x0087f4000c101910 */
[----:B--2---:R3:W-:Y:S02]  /*5310*/  @P0 STG.E desc[UR16][R12.64+0x8], R15 ;  /* 0x0000080f0c000986 */ /* 0x0047e4000c101910 */
.L_x_84:
[----:B------:R-:W-:Y:S05]  /*5320*/  BSYNC.RECONVERGENT B2 ;  /* 0x0000000000027941 */ /* 0x000fea0003800200 */
.L_x_83:
[----:B------:R-:W-:-:S05]  /*5330*/  VIADD R4, R4, 0x1 ;  /* 0x0000000104047836 */ /* 0x000fca0000000000 */
[----:B------:R-:W-:-:S13]  /*5340*/  ISETP.NE.AND P0, PT, R4, R3, PT ;  /* 0x000000030400720c */ /* 0x000fda0003f05270 */
[----:B------:R-:W-:Y:S05]  /*5350*/  @P0 BRA `(.L_x_97) ;  /* 0xfffffff400d00947 */ /* 0x000fea000383ffff */
[----:B------:R-:W-:Y:S05]  /*5360*/  BSYNC.RECONVERGENT B3 ;  /* 0x0000000000037941 */ /* 0x000fea0003800200 */
.L_x_82:
[----:B------:R-:W-:Y:S05]  /*5370*/  BRA `(.L_x_80) ;  /* 0x0000000000447947 */ /* 0x000fea0003800000 */
.L_x_81:
[----:B------:R-:W1:Y:S01]  /*5380*/  S2R R0, SR_LANEID ;  /* 0x0000000000007919 */ /* 0x000e620000000000 */
[----:B------:R-:W2:Y:S01]  /*5390*/  LDC.64 R12, c[0x0][0x390] ;  /* 0x0000e400ff0c7b82 */ /* 0x000ea20000000a00 */
[----:B------:R-:W-:Y:S01]  /*53a0*/  SHF.R.U32.HI R19, RZ, 0x1, R15 ;  /* 0x00000001ff137819 */ /* 0x000fe2000001160f */
[----:B------:R-:W-:Y:S01]  /*53b0*/  IMAD.IADD R11, R2, 0x1, R5 ;  /* 0x00000001020b7824 */ /* 0x000fe200078e0205 */
[----:B------:R-:W-:Y:S05]  /*53c0*/  WARPSYNC.ALL ;  /* 0x0000000000007948 */ /* 0x000fea0003800000 */
[----:B------:R-:W-:Y:S02]  /*53d0*/  IMAD.MOV.U32 R15, RZ, RZ, RZ ;  /* 0x000000ffff0f7224 */ /* 0x000fe400078e00ff */
        /* <DEDUP_REMOVED lines=11> */
.L_x_80:
[----:B------:R-:W-:Y:S05]  /*5490*/  BSYNC.RECONVERGENT B4 ;  /* 0x0000000000047941 */ /* 0x000fea0003800200 */
.L_x_79:
[----:B-1234-:R-:W1:Y:S01]  /*54a0*/  LDC.64 R14, c[0x0][0x398] ;  /* 0x0000e600ff0e7b82 */ /* 0x01ee620000000a00 */
[----:B------:R-:W-:Y:S01]  /*54b0*/  IADD3 R0, P2, PT, R2, R5, RZ ;  /* 0x0000000502007210 */ /* 0x000fe20007f5e0ff */
[----:B------:R-:W-:Y:S03]  /*54c0*/  BSSY.RECONVERGENT B4, `(.L_x_98) ;  /* 0x00000b9000047945 */ /* 0x000fe60003800200 */
[----:B------:R-:W-:-:S03]  /*54d0*/  LEA.HI.X.SX32 R5, R5, R10, 0x1, P2 ;  /* 0x0000000a05057211 */ /* 0x000fc600010f0eff */
[----:B------:R-:W2:Y:S01]  /*54e0*/  LDC.64 R12, c[0x0][0x390] ;  /* 0x0000e400ff0c7b82 */ /* 0x000ea20000000a00 */
[----:B-1----:R-:W-:-:S04]  /*54f0*/  ISETP.GE.AND P0, PT, R8, R15, PT ;  /* 0x0000000f0800720c */ /* 0x002fc80003f06270 */
[----:B------:R-:W-:Y:S02]  /*5500*/  ISETP.GE.OR P0, PT, R93, R14, P0 ;  /* 0x0000000e5d00720c */ /* 0x000fe40000706670 */
[----:B--2---:R-:W-:-:S04]  /*5510*/  LEA R4, P3, R0, R12, 0x2 ;  /* 0x0000000c00047211 */ /* 0x004fc800078610ff */
[----:B------:R-:W-:-:S07]  /*5520*/  LEA.HI.X R5, R0, R13, R5, 0x2, P3 ;  /* 0x0000000d00057211 */ /* 0x000fce00018f1405 */
[----:B------:R-:W-:Y:S05]  /*5530*/  @P0 BRA `(.L_x_99) ;  /* 0x0000000800c40947 */ /* 0x000fea0003800000 */
[----:B------:R-:W-:-:S05]  /*5540*/  IMAD.IADD R64, R15, 0x1, -R8 ;  /* 0x000000010f407824 */ /* 0x000fca00078e0a08 */
[----:B------:R-:W-:-:S13]  /*5550*/  ISETP.GT.AND P0, PT, R64, 0xf, PT ;  /* 0x0000000f4000780c */ /* 0x000fda0003f04270 */
[----:B------:R-:W-:Y:S05]  /*5560*/  @P1 BRA P0, `(.L_x_100) ;  /* 0x0000000800801947 */ /* 0x000fea0000000000 */
[----:B------:R-:W1:Y:S01]  /*5570*/  S2R R0, SR_LANEID ;  /* 0x0000000000007919 */ /* 0x000e620000000000 */
[----:B------:R-:W-:Y:S01]  /*5580*/  MOV R11, RZ ;  /* 0x000000ff000b7202 */ /* 0x000fe20000000f00 */
        /* <DEDUP_REMOVED lines=14> */
[----:B--2---:R-:W-:Y:S01]  /*5670*/  IMAD.MOV.U32 R40, RZ, RZ, RZ ;  /* 0x000000ffff287224 */ /* 0x004fe200078e00ff */
[----:B------:R-:W-:-:S07]  /*5680*/  LOP3.LUT R10, R7, 0x1c, RZ, 0xc0, !PT ;  /* 0x0000001c070a7812 */ /* 0x000fce00078ec0ff */
.L_x_116:
        /* <DEDUP_REMOVED lines=14> */
[----:B------:R-:W-:-:S11]  /*5770*/  MOV R11, RZ ;  /* 0x000000ff000b7202 */ /* 0x000fd60000000f00 */
        /* <DEDUP_REMOVED lines=10> */
.L_x_111:
[C---:B------:R-:W-:Y:S01]  /*5820*/  IADD3 R41, PT, PT, R11.reuse, 0x4, RZ ;  /* 0x000000040b297810 */ /* 0x040fe20007ffe0ff */
[C---:B------:R-:W-:Y:S02]  /*5830*/  VIADD R47, R11.reuse, 0x8 ;  /* 0x000000080b2f7836 */ /* 0x040fe40000000000 */
[----:B------:R-:W-:Y:S02]  /*5840*/  VIADD R53, R11, 0xc ;  /* 0x0000000c0b357836 */ /* 0x000fe40000000000 */
[C---:B----4-:R-:W-:Y:S02]  /*5850*/  IMAD.IADD R12, R66.reuse, 0x1, R41 ;  /* 0x00000001420c7824 */ /* 0x050fe400078e0229 */
[C---:B------:R-:W-:Y:S02]  /*5860*/  IMAD.IADD R0, R66.reuse, 0x1, R11 ;  /* 0x0000000142007824 */ /* 0x040fe400078e020b */
[----:B------:R-:W-:Y:S01]  /*5870*/  IMAD.IADD R13, R66, 0x1, R53 ;  /* 0x00000001420d7824 */ /* 0x000fe200078e0235 */
[----:B------:R-:W-:-:S02]  /*5880*/  LEA R20, R12, UR24, 0x2 ;  /* 0x000000180c147c11 */ /* 0x000fc4000f8e10ff */
[----:B------:R-:W-:Y:S02]  /*5890*/  IADD3 R12, PT, PT, R66, R47, RZ ;  /* 0x0000002f420c7210 */ /* 0x000fe40007ffe0ff */
[----:B------:R-:W-:Y:S02]  /*58a0*/  LEA R0, R0, UR24, 0x2 ;  /* 0x0000001800007c11 */ /* 0x000fe4000f8e10ff */
[----:B------:R-:W-:Y:S01]  /*58b0*/  LEA R12, R12, UR24, 0x2 ;  /* 0x000000180c0c7c11 */ /* 0x000fe2000f8e10ff */
[----:B------:R-:W3:Y:S01]  /*58c0*/  LDL.128 R20, [R20] ;  /* 0x0000000014147983 */ /* 0x000ee20000100c00 */
[----:B------:R-:W-:-:S03]  /*58d0*/  LEA R16, R13, UR24, 0x2 ;  /* 0x000000180d107c11 */ /* 0x000fc6000f8e10ff */
        /* <DEDUP_REMOVED lines=13> */
[----:B----4-:R4:W-:Y:S04]  /*59b0*/  STG.E desc[UR16][R42.64], R36 ;  /* 0x000000242a007986 */ /* 0x0109e8000c101910 */
[----:B------:R4:W-:Y:S04]  /*59c0*/  STG.E desc[UR16][R42.64+0x4], R37 ;  /* 0x000004252a007986 */ /* 0x0009e8000c101910 */
[----:B------:R4:W-:Y:S04]  /*59d0*/  STG.E desc[UR16][R42.64+0x8], R38 ;  /* 0x000008262a007986 */ /* 0x0009e8000c101910 */
[----:B------:R4:W-:Y:S04]  /*59e0*/  STG.E desc[UR16][R42.64+0xc], R39 ;  /* 0x00000c272a007986 */ /* 0x0009e8000c101910 */
[----:B---3--:R4:W-:Y:S04]  /*59f0*/  STG.E desc[UR16][R54.64], R20 ;  /* 0x0000001436007986 */ /* 0x0089e8000c101910 */
        /* <DEDUP_REMOVED lines=13> */
.L_x_110:
[----:B------:R-:W-:-:S07]  /*5ad0*/  IMAD.MOV.U32 R0, RZ, RZ, R10 ;  /* 0x000000ffff007224 */ /* 0x000fce00078e000a */
.L_x_109:
[----:B------:R-:W-:Y:S05]  /*5ae0*/  BSYNC.RECONVERGENT B5 ;  /* 0x0000000000057941 */ /* 0x000fea0003800200 */
.L_x_108:
[----:B----4-:R-:W-:Y:S01]  /*5af0*/  IADD3 R12, PT, PT, R10, -R11, RZ ;  /* 0x8000000b0a0c7210 */ /* 0x010fe20007ffe0ff */
[----:B------:R-:W-:Y:S03]  /*5b00*/  BSSY.RECONVERGENT B5, `(.L_x_112) ;  /* 0x000001a000057945 */ /* 0x000fe60003800200 */
[----:B------:R-:W-:-:S13]  /*5b10*/  ISETP.GT.AND P2, PT, R12, 0x4, PT ;  /* 0x000000040c00780c */ /* 0x000fda0003f44270 */
[----:B------:R-:W-:Y:S05]  /*5b20*/  @!P2 BRA `(.L_x_113) ;  /* 0x00000000005ca947 */ /* 0x000fea0003800000 */
[----:B------:R-:W-:Y:S01]  /*5b30*/  VIADD R20, R11, 0x4 ;  /* 0x000000040b147836 */ /* 0x000fe20000000000 */
[----:B------:R-:W2:Y:S01]  /*5b40*/  LDC.64 R22, c[0x0][0x390] ;  /* 0x0000e400ff167b82 */ /* 0x000ea20000000a00 */
[C---:B------:R-:W-:Y:S02]  /*5b50*/  IMAD.IADD R0, R66.reuse, 0x1, R11 ;  /* 0x0000000142007824 */ /* 0x040fe400078e020b */
[----:B------:R-:W-:-:S03]  /*5b60*/  IMAD.IADD R12, R66, 0x1, R20 ;  /* 0x00000001420c7824 */ /* 0x000fc600078e0214 */
[----:B------:R-:W-:Y:S02]  /*5b70*/  LEA R0, R0, UR24, 0x2 ;  /* 0x0000001800007c11 */ /* 0x000fe4000f8e10ff */
[----:B------:R-:W-:-:S03]  /*5b80*/  LEA R16, R12, UR24, 0x2 ;  /* 0x000000180c107c11 */ /* 0x000fc6000f8e10ff */
[----:B------:R3:W4:Y:S04]  /*5b90*/  LDL.128 R12, [R0] ;  /* 0x00000000000c7983 */ /* 0x0007280000100c00 */
[----:B------:R-:W5:Y:S01]  /*5ba0*/  LDL.128 R16, [R16] ;  /* 0x0000000010107983 */ /* 0x000f620000100c00 */
[C---:B------:R-:W-:Y:S01]  /*5bb0*/  IADD3 R21, PT, PT, R68.reuse, R11, RZ ;  /* 0x0000000b44157210 */ /* 0x040fe20007ffe0ff */
[----:B------:R-:W-:Y:S01]  /*5bc0*/  IMAD.IADD R37, R68, 0x1, R20 ;  /* 0x0000000144257824 */ /* 0x000fe200078e0214 */
[----:B------:R-:W-:Y:S01]  /*5bd0*/  PLOP3.LUT P0, PT, PT, PT, PT, 0x8, 0x80 ;  /* 0x000000000080781c */ /* 0x000fe20003f0e170 */
[----:B---3--:R-:W-:Y:S02]  /*5be0*/  IMAD.MOV.U32 R0, RZ, RZ, R10 ;  /* 0x000000ffff007224 */ /* 0x008fe400078e000a */
[----:B------:R-:W-:-:S02]  /*5bf0*/  VIADD R11, R11, 0x8 ;  /* 0x000000080b0b7836 */ /* 0x000fc40000000000 */
[----:B--2---:R-:W-:-:S04]  /*5c00*/  IMAD.WIDE R20, R21, 0x4, R22 ;  /* 0x0000000415147825 */ /* 0x004fc800078e0216 */
[----:B------:R-:W-:Y:S01]  /*5c10*/  IMAD.WIDE R22, R37, 0x4, R22 ;  /* 0x0000000425167825 */ /* 0x000fe200078e0216 */
[----:B----4-:R2:W-:Y:S04]  /*5c20*/  STG.E desc[UR16][R20.64], R12 ;  /* 0x0000000c14007986 */ /* 0x0105e8000c101910 */
[----:B------:R2:W-:Y:S04]  /*5c30*/  STG.E desc[UR16][R20.64+0x4], R13 ;  /* 0x0000040d14007986 */ /* 0x0005e8000c101910 */
[----:B------:R2:W-:Y:S04]  /*5c40*/  STG.E desc[UR16][R20.64+0x8], R14 ;  /* 0x0000080e14007986 */ /* 0x0005e8000c101910 */
[----:B------:R2:W-:Y:S04]  /*5c50*/  STG.E desc[UR16][R20.64+0xc], R15 ;  /* 0x00000c0f14007986 */ /* 0x0005e8000c101910 */
[----:B-----5:R2:W-:Y:S04]  /*5c60*/  STG.E desc[UR16][R22.64], R16 ;  /* 0x0000001016007986 */ /* 0x0205e8000c101910 */
[----:B------:R2:W-:Y:S04]  /*5c70*/  STG.E desc[UR16][R22.64+0x4], R17 ;  /* 0x0000041116007986 */ /* 0x0005e8000c101910 */
[----:B------:R2:W-:Y:S04]  /*5c80*/  STG.E desc[UR16][R22.64+0x8], R18 ;  /* 0x0000081216007986 */ /* 0x0005e8000c101910 */
[----:B------:R2:W-:Y:S02]  /*5c90*/  STG.E desc[UR16][R22.64+0xc], R19 ;  /* 0x00000c1316007986 */ /* 0x0005e4000c101910 */
.L_x_113:
[----:B------:R-:W-:Y:S05]  /*5ca0*/  BSYNC.RECONVERGENT B5 ;  /* 0x0000000000057941 */ /* 0x000fea0003800200 */
.L_x_112:
[----:B------:R-:W-:-:S13]  /*5cb0*/  ISETP.NE.OR P0, PT, R11, R10, P0 ;  /* 0x0000000a0b00720c */ /* 0x000fda0000705670 */
[----:B------:R-:W-:Y:S05]  /*5cc0*/  @!P0 BREAK.RELIABLE B0 ;  /* 0x0000000000008942 */ /* 0x000fea0003800100 */
[----:B------:R-:W-:Y:S05]  /*5cd0*/  @!P0 BRA `(.L_x_105) ;  /* 0x0000000000408947 */ /* 0x000fea0003800000 */
.L_x_107:
[----:B------:R-:W-:Y:S05]  /*5ce0*/  BSYNC.RELIABLE B0 ;  /* 0x0000000000007941 */ /* 0x000fea0003800100 */
.L_x_106:
[----:B------:R-:W-:Y:S01]  /*5cf0*/  BSSY.RECONVERGENT B0, `(.L_x_114) ;  /* 0x000000d000007945 */ /* 0x000fe20003800200 */
.L_x_115:
[----:B------:R-:W-:-:S04]  /*5d00*/  IADD3 R0, PT, PT, R66, R11, RZ ;  /* 0x0000000b42007210 */ /* 0x000fc80007ffe0ff */
[----:B------:R-:W-:-:S05]  /*5d10*/  LEA R0, R0, UR24, 0x2 ;  /* 0x0000001800007c11 */ /* 0x000fca000f8e10ff */
[----:B--23--:R-:W2:Y:S01]  /*5d20*/  LDL.128 R16, [R0] ;  /* 0x0000000000107983 */ /* 0x00cea20000100c00 */
        /* <DEDUP_REMOVED lines=10> */
.L_x_114:
[----:B------:R-:W-:-:S07]  /*5dd0*/  IMAD.MOV.U32 R0, RZ, RZ, R10 ;  /* 0x000000ffff007224 */ /* 0x000fce00078e000a */
.L_x_105:
[----:B------:R-:W-:Y:S05]  /*5de0*/  BSYNC.RECONVERGENT B1 ;  /* 0x0000000000017941 */ /* 0x000fea0003800200 */
.L_x_104:
[----:B------:R-:W-:-:S13]  /*5df0*/  ISETP.NE.AND P0, PT, R65, RZ, PT ;  /* 0x000000ff4100720c */ /* 0x000fda0003f05270 */
[----:B------:R-:W-:Y:S05]  /*5e00*/  @!P0 BRA `(.L_x_103) ;  /* 0x0000000000408947 */ /* 0x000fea0003800000 */
[----:B-1----:R-:W-:-:S04]  /*5e10*/  IADD3 R6, PT, PT, R66, R0, RZ ;  /* 0x0000000042067210 */ /* 0x002fc80007ffe0ff */
[----:B------:R-:W-:Y:S02]  /*5e20*/  LEA R11, R6, UR24, 0x2 ;  /* 0x00000018060b7c11 */ /* 0x000fe4000f8e10ff */
[----:B------:R-:W1:Y:S04]  /*5e30*/  LDC.64 R6, c[0x0][0x390] ;  /* 0x0000e400ff067b82 */ /* 0x000e680000000a00 */
[----:B------:R-:W4:Y:S01]  /*5e40*/  LDL R11, [R11] ;  /* 0x000000000b0b7983 */ /* 0x000f220000100800 */
[----:B--23--:R-:W-:Y:S01]  /*5e50*/  IMAD.IADD R13, R68, 0x1, R0 ;  /* 0x00000001440d7824 */ /* 0x00cfe200078e0200 */
[----:B------:R-:W-:-:S03]  /*5e60*/  ISETP.NE.AND P0, PT, R65, 0x1, PT ;  /* 0x000000014100780c */ /* 0x000fc60003f05270 */
[----:B-1----:R-:W-:-:S05]  /*5e70*/  IMAD.WIDE R6, R13, 0x4, R6 ;  /* 0x000000040d067825 */ /* 0x002fca00078e0206 */
[----:B----4-:R4:W-:Y:S05]  /*5e80*/  STG.E desc[UR16][R6.64], R11 ;  /* 0x0000000b06007986 */ /* 0x0109ea000c101910 */
        /* <DEDUP_REMOVED lines=8> */
.L_x_103:
[----:B------:R-:W-:Y:S05]  /*5f10*/  BSYNC.RECONVERGENT B2 ;  /* 0x0000000000027941 */ /* 0x000fea0003800200 */
.L_x_102:
[----:B------:R-:W-:-:S04]  /*5f20*/  IADD3 R40, PT, PT, R40, 0x1, RZ ;  /* 0x0000000128287810 */ /* 0x000fc80007ffe0ff */
[----:B------:R-:W-:-:S13]  /*5f30*/  ISETP.NE.AND P0, PT, R40, R3, PT ;  /* 0x000000032800720c */ /* 0x000fda0003f05270 */
[----:B------:R-:W-:Y:S05]  /*5f40*/  @P0 BRA `(.L_x_116) ;  /* 0xfffffff400d00947 */ /* 0x000fea000383ffff */
[----:B------:R-:W-:Y:S05]  /*5f50*/  BSYNC.RECONVERGENT B3 ;  /* 0x0000000000037941 */ /* 0x000fea0003800200 */
.L_x_101:
[----:B------:R-:W-:Y:S05]  /*5f60*/  BRA `(.L_x_99) ;  /* 0x0000000000387947 */ /* 0x000fea0003800000 */
.L_x_100:
        /* <DEDUP_REMOVED lines=14> */
.L_x_99:
[----:B------:R-:W-:Y:S05]  /*6050*/  BSYNC.RECONVERGENT B4 ;  /* 0x0000000000047941 */ /* 0x000fea0003800200 */
.L_x_98:
[----:B-1--4-:R-:W1:Y:S01]  /*6060*/  LDC.64 R6, c[0x0][0x398] ;  /* 0x0000e600ff067b82 */ /* 0x012e620000000a00 */
[----:B------:R-:W-:Y:S01]  /*6070*/  BSSY.RECONVERGENT B4, `(.L_x_117) ;  /* 0x00000b5000047945 */ /* 0x000fe20003800200 */
        /* <DEDUP_REMOVED lines=21> */
[C---:B----4-:R-:W-:Y:S02]  /*61d0*/  LOP3.LUT R51, R9.reuse, 0x3, RZ, 0xc0, !PT ;  /* 0x0000000309337812 */ /* 0x050fe400078ec0ff */
[----:B------:R-:W-:Y:S02]  /*61e0*/  LOP3.LUT R48, R9, 0x1c, RZ, 0xc0, !PT ;  /* 0x0000001c09307812 */ /* 0x000fe400078ec0ff */
[----:B--2---:R-:W-:-:S07]  /*61f0*/  MOV R42, RZ ;  /* 0x000000ff002a7202 */ /* 0x004fce0000000f00 */
.L_x_135:
[----:B------:R-:W-:Y:S01]  /*6200*/  ISETP.GE.AND P0, PT, R53, 0x1, PT ;  /* 0x000000013500780c */ /* 0x000fe20003f06270 */
[----:B------:R-:W-:-:S12]  /*6210*/  BSSY.RECONVERGENT B2, `(.L_x_121) ;  /* 0x0000087000027945 */ /* 0x000fd80003800200 */
[----:B-12-4-:R-:W-:Y:S05]  /*6220*/  @!P0 BRA `(.L_x_122) ;  /* 0x0000000800148947 */ /* 0x016fea0003800000 */
        /* <DEDUP_REMOVED lines=22> */
.L_x_130:
[C---:B--2---:R-:W-:Y:S01]  /*6390*/  IADD3 R34, PT, PT, R43.reuse, 0x4, RZ ;  /* 0x000000042b227810 */ /* 0x044fe20007ffe0ff */
[C---:B------:R-:W-:Y:S02]  /*63a0*/  VIADD R36, R43.reuse, 0x8 ;  /* 0x000000082b247836 */ /* 0x040fe40000000000 */
[----:B------:R-:W-:Y:S02]  /*63b0*/  VIADD R38, R43, 0xc ;  /* 0x0000000c2b267836 */ /* 0x000fe40000000000 */
[C---:B------:R-:W-:Y:S02]  /*63c0*/  IMAD.IADD R0, R47.reuse, 0x1, R43 ;  /* 0x000000012f007824 */ /* 0x040fe400078e022b */
[C---:B---3--:R-:W-:Y:S01]  /*63d0*/  IMAD.IADD R12, R47.reuse, 0x1, R34 ;  /* 0x000000012f0c7824 */ /* 0x048fe200078e0222 */
[C---:B------:R-:W-:Y:S01]  /*63e0*/  IADD3 R16, PT, PT, R47.reuse, R36, RZ ;  /* 0x000000242f107210 */ /* 0x040fe20007ffe0ff */
[----:B------:R-:W-:Y:S01]  /*63f0*/  IMAD.IADD R17, R47, 0x1, R38 ;  /* 0x000000012f117824 */ /* 0x000fe200078e0226 */
[----:B------:R-:W-:-:S02]  /*6400*/  LEA R0, R0, UR24, 0x2 ;  /* 0x0000001800007c11 */ /* 0x000fc4000f8e10ff */
        /* <DEDUP_REMOVED lines=35> */
.L_x_129:
[----:B------:R-:W-:-:S07]  /*6640*/  IMAD.MOV.U32 R0, RZ, RZ, R48 ;  /* 0x000000ffff007224 */ /* 0x000fce00078e0030 */
.L_x_128:
[----:B------:R-:W-:Y:S05]  /*6650*/  BSYNC.RECONVERGENT B5 ;  /* 0x0000000000057941 */ /* 0x000fea0003800200 */
.L_x_127:
[----:B--2---:R-:W-:Y:S01]  /*6660*/  IADD3 R8, PT, PT, R48, -R43, RZ ;  /* 0x8000002b30087210 */ /* 0x004fe20007ffe0ff */
        /* <DEDUP_REMOVED lines=8> */
[----:B---3--:R-:W-:-:S03]  /*66f0*/  LEA R16, R9, UR24, 0x2 ;  /* 0x0000001809107c11 */ /* 0x008fc6000f8e10ff */
        /* <DEDUP_REMOVED lines=17> */
.L_x_132:
[----:B------:R-:W-:Y:S05]  /*6810*/  BSYNC.RECONVERGENT B5 ;  /* 0x0000000000057941 */ /* 0x000fea0003800200 */
.L_x_131:
[----:B------:R-:W-:-:S13]  /*6820*/  ISETP.NE.OR P0, PT, R43, R48, P0 ;  /* 0x000000302b00720c */ /* 0x000fda0000705670 */
[----:B------:R-:W-:Y:S05]  /*6830*/  @!P0 BREAK.RELIABLE B0 ;  /* 0x0000000000008942 */ /* 0x000fea0003800100 */
[----:B------:R-:W-:Y:S05]  /*6840*/  @!P0 BRA `(.L_x_124) ;  /* 0x0000000000408947 */ /* 0x000fea0003800000 */
.L_x_126:
[----:B------:R-:W-:Y:S05]  /*6850*/  BSYNC.RELIABLE B0 ;  /* 0x0000000000007941 */ /* 0x000fea0003800100 */
.L_x_125:
[----:B------:R-:W-:Y:S01]  /*6860*/  BSSY.RECONVERGENT B0, `(.L_x_133) ;  /* 0x000000d000007945 */ /* 0x000fe20003800200 */
.L_x_134:
[----:B------:R-:W-:-:S04]  /*6870*/  IADD3 R0, PT, PT, R47, R43, RZ ;  /* 0x0000002b2f007210 */ /* 0x000fc80007ffe0ff */
[----:B------:R-:W-:-:S05]  /*6880*/  LEA R0, R0, UR24, 0x2 ;  /* 0x0000001800007c11 */ /* 0x000fca000f8e10ff */
[----:B--234-:R-:W2:Y:S01]  /*6890*/  LDL.128 R12, [R0] ;  /* 0x00000000000c7983 */ /* 0x01cea20000100c00 */
        /* <DEDUP_REMOVED lines=10> */
.L_x_133:
[----:B------:R-:W-:-:S07]  /*6940*/  IMAD.MOV.U32 R0, RZ, RZ, R48 ;  /* 0x000000ffff007224 */ /* 0x000fce00078e0030 */
.L_x_124:
[----:B------:R-:W-:Y:S05]  /*6950*/  BSYNC.RECONVERGENT B1 ;  /* 0x0000000000017941 */ /* 0x000fea0003800200 */
.L_x_123:
[----:B------:R-:W-:-:S13]  /*6960*/  ISETP.NE.AND P0, PT, R51, RZ, PT ;  /* 0x000000ff3300720c */ /* 0x000fda0003f05270 */
[----:B------:R-:W-:Y:S05]  /*6970*/  @!P0 BRA `(.L_x_122) ;  /* 0x0000000000408947 */ /* 0x000fea0003800000 */
[----:B-1----:R-:W-:-:S04]  /*6980*/  IADD3 R6, PT, PT, R47, R0, RZ ;  /* 0x000000002f067210 */ /* 0x002fc80007ffe0ff */
[----:B--2-4-:R-:W-:Y:S02]  /*6990*/  LEA R8, R6, UR24, 0x2 ;  /* 0x0000001806087c11 */ /* 0x014fe4000f8e10ff */
[----:B------:R-:W1:Y:S03]  /*69a0*/  LDC.64 R6, c[0x0][0x390] ;  /* 0x0000e400ff067b82 */ /* 0x000e660000000a00 */
[----:B------:R-:W2:Y:S01]  /*69b0*/  LDL R9, [R8] ;  /* 0x0000000008097983 */ /* 0x000ea20000100800 */
[----:B------:R-:W-:Y:S01]  /*69c0*/  IMAD.IADD R11, R49, 0x1, R0 ;  /* 0x00000001310b7824 */ /* 0x000fe200078e0200 */
[----:B------:R-:W-:-:S03]  /*69d0*/  ISETP.NE.AND P0, PT, R51, 0x1, PT ;  /* 0x000000013300780c */ /* 0x000fc60003f05270 */
[----:B-1----:R-:W-:-:S05]  /*69e0*/  IMAD.WIDE R6, R11, 0x4, R6 ;  /* 0x000000040b067825 */ /* 0x002fca00078e0206 */
[----:B--2---:R1:W-:Y:S05]  /*69f0*/  STG.E desc[UR16][R6.64], R9 ;  /* 0x0000000906007986 */ /* 0x0043ea000c101910 */
[----:B------:R-:W-:Y:S05]  /*6a00*/  @!P0 BRA `(.L_x_122) ;  /* 0x00000000001c8947 */ /* 0x000fea0003800000 */
[----:B------:R-:W-:-:S04]  /*6a10*/  IMAD.IADD R0, R47, 0x1, R0 ;  /* 0x000000012f007824 */ /* 0x000fc800078e0200 */
[----:B------:R-:W-:-:S05]  /*6a20*/  IMAD.U32 R0, R0, 0x4, R1 ;  /* 0x0000000400007824 */ /* 0x000fca00078e0001 */
[----:B-1----:R-:W2:Y:S04]  /*6a30*/  LDL R9, [R0+0x4] ;  /* 0x0000040000097983 */ /* 0x002ea80000100800 */
[----:B------:R-:W4:Y:S01]  /*6a40*/  LDL R11, [R0+0x8] ;  /* 0x00000800000b7983 */ /* 0x000f220000100800 */
[----:B------:R-:W-:-:S03]  /*6a50*/  ISETP.NE.AND P0, PT, R51, 0x2, PT ;  /* 0x000000023300780c */ /* 0x000fc60003f05270 */
[----:B--2---:R1:W-:Y:S10]  /*6a60*/  STG.E desc[UR16][R6.64+0x4], R9 ;  /* 0x0000040906007986 */ /* 0x0043f4000c101910 */
[----:B----4-:R1:W-:Y:S02]  /*6a70*/  @P0 STG.E desc[UR16][R6.64+0x8], R11 ;  /* 0x0000080b06000986 */ /* 0x0103e4000c101910 */
.L_x_122:
[----:B------:R-:W-:Y:S05]  /*6a80*/  BSYNC.RECONVERGENT B2 ;  /* 0x0000000000027941 */ /* 0x000fea0003800200 */
.L_x_121:
[----:B------:R-:W-:-:S04]  /*6a90*/  IADD3 R42, PT, PT, R42, 0x1, RZ ;  /* 0x000000012a2a7810 */ /* 0x000fc80007ffe0ff */
[----:B------:R-:W-:-:S13]  /*6aa0*/  ISETP.NE.AND P0, PT, R42, R3, PT ;  /* 0x000000032a00720c */ /* 0x000fda0003f05270 */
[----:B------:R-:W-:Y:S05]  /*6ab0*/  @P0 BRA `(.L_x_135) ;  /* 0xfffffff400d00947 */ /* 0x000fea000383ffff */
[----:B------:R-:W-:Y:S05]  /*6ac0*/  BSYNC.RECONVERGENT B3 ;  /* 0x0000000000037941 */ /* 0x000fea0003800200 */
.L_x_120:
[----:B------:R-:W-:Y:S05]  /*6ad0*/  BRA `(.L_x_118) ;  /* 0x0000000000387947 */ /* 0x000fea0003800000 */
.L_x_119:
        /* <DEDUP_REMOVED lines=14> */
.L_x_118:
[----:B------:R-:W-:Y:S05]  /*6bc0*/  BSYNC.RECONVERGENT B4 ;  /* 0x0000000000047941 */ /* 0x000fea0003800200 */
.L_x_117:
[----:B-1----:R-:W1:Y:S02]  /*6bd0*/  LDC.64 R6, c[0x0][0x398] ;  /* 0x0000e600ff067b82 */ /* 0x002e640000000a00 */
[----:B-1----:R-:W-:-:S04]  /*6be0*/  ISETP.GE.AND P0, PT, R44, R7, PT ;  /* 0x000000072c00720c */ /* 0x002fc80003f06270 */
[----:B------:R-:W-:-:S13]  /*6bf0*/  ISETP.GE.OR P0, PT, R93, R6, P0 ;  /* 0x000000065d00720c */ /* 0x000fda0000706670 */
[----:B------:R-:W-:Y:S05]  /*6c00*/  @P0 EXIT ;  /* 0x000000000000094d */ /* 0x000fea0003800000 */
[----:B--2---:R-:W-:-:S05]  /*6c10*/  IMAD.IADD R40, R7, 0x1, -R44 ;  /* 0x0000000107287824 */ /* 0x004fca00078e0a2c */
        /* <DEDUP_REMOVED lines=15> */
[----:B------:R-:W-:Y:S05]  /*6d10*/  @!P0 EXIT ;  /* 0x000000000000894d */ /* 0x000fea0003800000 */
[C---:B------:R-:W-:Y:S02]  /*6d20*/  LOP3.LUT R38, R45.reuse, 0x1c, RZ, 0xc0, !PT ;  /* 0x0000001c2d267812 */ /* 0x040fe400078ec0ff */
[----:B------:R-:W-:Y:S02]  /*6d30*/  LOP3.LUT R45, R45, 0x3, RZ, 0xc0, !PT ;  /* 0x000000032d2d7812 */ /* 0x000fe400078ec0ff */
[----:B-1----:R-:W-:Y:S01]  /*6d40*/  MOV R24, RZ ;  /* 0x000000ff00187202 */ /* 0x002fe20000000f00 */
[----:B------:R-:W-:-:S07]  /*6d50*/  IMAD.MOV R36, RZ, RZ, -R38 ;  /* 0x000000ffff247224 */ /* 0x000fce00078e0a26 */
.L_x_151:
[----:B------:R-:W-:Y:S01]  /*6d60*/  ISETP.GE.AND P0, PT, R40, 0x1, PT ;  /* 0x000000012800780c */ /* 0x000fe20003f06270 */
[----:B------:R-:W-:-:S12]  /*6d70*/  BSSY.RECONVERGENT B0, `(.L_x_137) ;  /* 0x0000089000007945 */ /* 0x000fd80003800200 */
[----:B-12---:R-:W-:Y:S05]  /*6d80*/  @!P0 BRA `(.L_x_138) ;  /* 0x00000008001c8947 */ /* 0x006fea0003800000 */
[----:B------:R-:W-:Y:S01]  /*6d90*/  ISETP.GE.AND P0, PT, R52, 0x4, PT ;  /* 0x000000043400780c */ /* 0x000fe20003f06270 */
[----:B------:R-:W-:Y:S01]  /*6da0*/  BSSY.RECONVERGENT B1, `(.L_x_139) ;  /* 0x0000071000017945 */ /* 0x000fe20003800200 */
[----:B------:R-:W-:Y:S01]  /*6db0*/  IMAD.SHL.U32 R37, R24, 0x10, RZ ;  /* 0x0000001018257824 */ /* 0x000fe200078e00ff */
[----:B------:R-:W-:Y:S01]  /*6dc0*/  MOV R0, RZ ;  /* 0x000000ff00007202 */ /* 0x000fe20000000f00 */
[----:B------:R-:W-:-:S09]  /*6dd0*/  IMAD.IADD R39, R93, 0x1, R24 ;  /* 0x000000015d277824 */ /* 0x000fd200078e0218 */
[----:B------:R-:W-:Y:S05]  /*6de0*/  @!P0 BRA `(.L_x_140) ;  /* 0x0000000400b08947 */ /* 0x000fea0003800000 */
[----:B------:R-:W1:Y:S01]  /*6df0*/  LDCU UR4, c[0x0][0x39c] ;  /* 0x00007380ff0477ac */ /* 0x000e620008000800 */
[----:B------:R-:W2:Y:S01]  /*6e00*/  LDC.64 R22, c[0x0][0x390] ;  /* 0x0000e400ff167b82 */ /* 0x000ea20000000a00 */
[----:B------:R-:W-:Y:S01]  /*6e10*/  IMAD.MOV R4, RZ, RZ, -R38 ;  /* 0x000000ffff047224 */ /* 0x000fe200078e0a26 */
[----:B------:R-:W-:Y:S01]  /*6e20*/  BSSY.RELIABLE B2, `(.L_x_141) ;  /* 0x0000058000027945 */ /* 0x000fe20003800100 */
[----:B------:R-:W-:Y:S02]  /*6e30*/  IMAD.MOV.U32 R26, RZ, RZ, R37 ;  /* 0x000000ffff1a7224 */ /* 0x000fe400078e0025 */
[----:B------:R-:W-:Y:S01]  /*6e40*/  IMAD.MOV.U32 R27, RZ, RZ, R36 ;  /* 0x000000ffff1b7224 */ /* 0x000fe200078e0024 */
[----:B------:R-:W-:Y:S01]  /*6e50*/  ISETP.GE.AND P0, PT, R4, RZ, PT ;  /* 0x000000ff0400720c */ /* 0x000fe20003f06270 */
[----:B-1----:R-:W-:-:S12]  /*6e60*/  IMAD R25, R39, UR4, R2 ;  /* 0x0000000427197c24 */ /* 0x002fd8000f8e0202 */
[----:B------:R-:W-:Y:S05]  /*6e70*/  @P0 BRA `(.L_x_142) ;  /* 0x0000000400480947 */ /* 0x000fea0003800000 */
[----:B------:R-:W-:Y:S01]  /*6e80*/  IADD3 R4, PT, PT, -R27, RZ, RZ ;  /* 0x000000ff1b047210 */ /* 0x000fe20007ffe1ff */
[----:B------:R-:W-:Y:S01]  /*6e90*/  BSSY.RECONVERGENT B3, `(.L_x_143) ;  /* 0x0000031000037945 */ /* 0x000fe20003800200 */
[----:B------:R-:W-:Y:S02]  /*6ea0*/  PLOP3.LUT P0, PT, PT, PT, PT, 0x80, 0x8 ;  /* 0x000000000008781c */ /* 0x000fe40003f0f070 */
[----:B------:R-:W-:-:S13]  /*6eb0*/  ISETP.GT.AND P1, PT, R4, 0xc, PT ;  /* 0x0000000c0400780c */ /* 0x000fda0003f24270 */
[----:B------:R-:W-:Y:S05]  /*6ec0*/  @!P1 BRA `(.L_x_144) ;  /* 0x0000000000b49947 */ /* 0x000fea0003800000 */
[----:B------:R-:W1:Y:S01]  /*6ed0*/  LDC.64 R20, c[0x0][0x390] ;  /* 0x0000e400ff147b82 */ /* 0x000e620000000a00 */
[----:B------:R-:W-:Y:S01]  /*6ee0*/  BSSY.RECONVERGENT B4, `(.L_x_145) ;  /* 0x000002a000047945 */ /* 0x000fe20003800200 */
[----:B------:R-:W-:-:S13]  /*6ef0*/  PLOP3.LUT P0, PT, PT, PT, PT, 0x8, 0x80 ;  /* 0x000000000080781c */ /* 0x000fda0003f0e170 */
.L_x_146:
[C---:B------:R-:W-:Y:S01]  /*6f00*/  VIADD R0, R26.reuse, 0x4 ;  /* 0x000000041a007836 */ /* 0x040fe20000000000 */
[C---:B-1----:R-:W-:Y:S01]  /*6f10*/  LEA R4, R26.reuse, UR24, 0x2 ;  /* 0x000000181a047c11 */ /* 0x042fe2000f8e10ff */
[C---:B---34-:R-:W-:Y:S02]  /*6f20*/  VIADD R12, R26.reuse, 0x8 ;  /* 0x000000081a0c7836 */ /* 0x058fe40000000000 */
[----:B------:R-:W-:Y:S01]  /*6f30*/  VIADD R13, R26, 0xc ;  /* 0x0000000c1a0d7836 */ /* 0x000fe20000000000 */
[----:B------:R-:W-:Y:S02]  /*6f40*/  LEA R0, R0, UR24, 0x2 ;  /* 0x0000001800007c11 */ /* 0x000fe4000f8e10ff */
[----:B------:R-:W-:Y:S01]  /*6f50*/  LEA R16, R12, UR24, 0x2 ;  /* 0x000000180c107c11 */ /* 0x000fe2000f8e10ff */
[----:B------:R-:W3:Y:S01]  /*6f60*/  LDL.128 R4, [R4] ;  /* 0x0000000004047983 */ /* 0x000ee20000100c00 */
[----:B------:R-:W-:-:S03]  /*6f70*/  LEA R18, R13, UR24, 0x2 ;  /* 0x000000180d127c11 */ /* 0x000fc6000f8e10ff */
[----:B------:R-:W4:Y:S04]  /*6f80*/  LDL.128 R8, [R0] ;  /* 0x0000000000087983 */ /* 0x000f280000100c00 */
[----:B------:R5:W2:Y:S04]  /*6f90*/  LDL.128 R28, [R16] ;  /* 0x00000000101c7983 */ /* 0x000aa80000100c00 */
[----:B------:R5:W2:Y:S01]  /*6fa0*/  LDL.128 R32, [R18] ;  /* 0x0000000012207983 */ /* 0x000aa20000100c00 */
[C---:B------:R-:W-:Y:S01]  /*6fb0*/  IADD3 R13, PT, PT, R25.reuse, 0x30, RZ ;  /* 0x00000030190d7810 */ /* 0x040fe20007ffe0ff */
[----:B------:R-:W-:Y:S01]  /*6fc0*/  VIADD R15, R25, 0x34 ;  /* 0x00000034190f7836 */ /* 0x000fe20000000000 */
[----:B------:R-:W-:Y:S01]  /*6fd0*/  IADD3 R27, PT, PT, R27, 0x10, RZ ;  /* 0x000000101b1b7810 */ /* 0x000fe20007ffe0ff */
[----:B------:R-:W-:-:S02]  /*6fe0*/  VIADD R17, R25, 0x38 ;  /* 0x0000003819117836 */ /* 0x000fc40000000000 */
[----:B------:R-:W-:Y:S01]  /*6ff0*/  VIADD R19, R25, 0x3c ;  /* 0x0000003c19137836 */ /* 0x000fe20000000000 */
[----:B------:R-:W-:Y:S01]  /*7000*/  ISETP.GE.AND P1, PT, R27, -0xc, PT ;  /* 0xfffffff41b00780c */ /* 0x000fe20003f26270 */
[----:B-1----:R-:W-:-:S04]  /*7010*/  IMAD.WIDE R12, R13, 0x4, R20 ;  /* 0x000000040d0c7825 */ /* 0x002fc800078e0214 */
[----:B------:R-:W-:-:S04]  /*7020*/  IMAD.WIDE R14, R15, 0x4, R20 ;  /* 0x000000040f0e7825 */ /* 0x000fc800078e0214 */
[----:B-----5:R-:W-:-:S04]  /*7030*/  IMAD.WIDE R16, R17, 0x4, R20 ;  /* 0x0000000411107825 */ /* 0x020fc800078e0214 */
[----:B------:R-:W-:-:S04]  /*7040*/  IMAD.WIDE R18, R19, 0x4, R20 ;  /* 0x0000000413127825 */ /* 0x000fc800078e0214 */
[----:B------:R-:W-:Y:S02]  /*7050*/  VIADD R25, R25, 0x10 ;  /* 0x0000001019197836 */ /* 0x000fe40000000000 */
[----:B------:R-:W-:Y:S01]  /*7060*/  VIADD R26, R26, 0x10 ;  /* 0x000000101a1a7836 */ /* 0x000fe20000000000 */
        /* <DEDUP_REMOVED lines=8> */
[----:B--2---:R1:W-:Y:S04]  /*70f0*/  STG.E desc[UR16][R16.64], R28 ;  /* 0x0000001c10007986 */ /* 0x0043e8000c101910 */
        /* <DEDUP_REMOVED lines=9> */
.L_x_145:
[----:B------:R-:W-:-:S07]  /*7190*/  IMAD.MOV.U32 R0, RZ, RZ, R38 ;  /* 0x000000ffff007224 */ /* 0x000fce00078e0026 */
.L_x_144:
[----:B------:R-:W-:Y:S05]  /*71a0*/  BSYNC.RECONVERGENT B3 ;  /* 0x0000000000037941 */ /* 0x000fea0003800200 */
.L_x_143:
[----:B-1----:R-:W-:Y:S01]  /*71b0*/  IADD3 R4, PT, PT, -R27, RZ, RZ ;  /* 0x000000ff1b047210 */ /* 0x002fe20007ffe1ff */
[----:B------:R-:W-:Y:S03]  /*71c0*/  BSSY.RECONVERGENT B3, `(.L_x_147) ;  /* 0x000001a000037945 */ /* 0x000fe60003800200 */
[----:B------:R-:W-:-:S13]  /*71d0*/  ISETP.GT.AND P1, PT, R4, 0x4, PT ;  /* 0x000000040400780c */ /* 0x000fda0003f24270 */
[----:B------:R-:W-:Y:S05]  /*71e0*/  @!P1 BRA `(.L_x_148) ;  /* 0x00000000005c9947 */ /* 0x000fea0003800000 */
[C---:B------:R-:W-:Y:S01]  /*71f0*/  VIADD R4, R26.reuse, 0x4 ;  /* 0x000000041a047836 */ /* 0x040fe20000000000 */
[----:B------:R-:W-:Y:S01]  /*7200*/  LEA R0, R26, UR24, 0x2 ;  /* 0x000000181a007c11 */ /* 0x000fe2000f8e10ff */
[----:B------:R-:W1:Y:S03]  /*7210*/  LDC.64 R6, c[0x0][0x390] ;  /* 0x0000e400ff067b82 */ /* 0x000e660000000a00 */
[----:B---34-:R-:W-:Y:S01]  /*7220*/  LEA R12, R4, UR24, 0x2 ;  /* 0x00000018040c7c11 */ /* 0x018fe2000f8e10ff */
[----:B------:R3:W4:Y:S05]  /*7230*/  LDL.128 R8, [R0] ;  /* 0x0000000000087983 */ /* 0x00072a0000100c00 */
[----:B------:R-:W5:Y:S01]  /*7240*/  LDL.128 R12, [R12] ;  /* 0x000000000c0c7983 */ /* 0x000f620000100c00 */
[C---:B------:R-:W-:Y:S01]  /*7250*/  VIADD R5, R25.reuse, 0x30 ;  /* 0x0000003019057836 */ /* 0x040fe20000000000 */
[----:B------:R-:W-:Y:S01]  /*7260*/  PLOP3.LUT P0, PT, PT, PT, PT, 0x8, 0x80 ;  /* 0x000000000080781c */ /* 0x000fe20003f0e170 */
[----:B------:R-:W-:Y:S01]  /*7270*/  VIADD R17, R25, 0x34 ;  /* 0x0000003419117836 */ /* 0x000fe20000000000 */
[----:B------:R-:W-:Y:S01]  /*7280*/  IADD3 R27, PT, PT, R27, 0x8, RZ ;  /* 0x000000081b1b7810 */ /* 0x000fe20007ffe0ff */
[----:B---3--:R-:W-:-:S02]  /*7290*/  IMAD.MOV.U32 R0, RZ, RZ, R38 ;  /* 0x000000ffff007224 */ /* 0x008fc400078e0026 */
[----:B------:R-:W-:Y:S02]  /*72a0*/  VIADD R25, R25, 0x8 ;  /* 0x0000000819197836 */ /* 0x000fe40000000000 */
[----:B------:R-:W-:Y:S02]  /*72b0*/  VIADD R26, R26, 0x8 ;  /* 0x000000081a1a7836 */ /* 0x000fe40000000000 */
[----:B-1----:R-:W-:-:S04]  /*72c0*/  IMAD.WIDE R4, R5, 0x4, R6 ;  /* 0x0000000405047825 */ /* 0x002fc800078e0206 */
        /* <DEDUP_REMOVED lines=9> */
.L_x_148:
[----:B------:R-:W-:Y:S05]  /*7360*/  BSYNC.RECONVERGENT B3 ;  /* 0x0000000000037941 */ /* 0x000fea0003800200 */
.L_x_147:
[----:B------:R-:W-:-:S13]  /*7370*/  ISETP.NE.OR P0, PT, R27, RZ, P0 ;  /* 0x000000ff1b00720c */ /* 0x000fda0000705670 */
[----:B------:R-:W-:Y:S05]  /*7380*/  @!P0 BREAK.RELIABLE B2 ;  /* 0x0000000000028942 */ /* 0x000fea0003800100 */
[----:B------:R-:W-:Y:S05]  /*7390*/  @!P0 BRA `(.L_x_140) ;  /* 0x0000000000448947 */ /* 0x000fea0003800000 */
.L_x_142:
[----:B------:R-:W-:Y:S05]  /*73a0*/  BSYNC.RELIABLE B2 ;  /* 0x0000000000027941 */ /* 0x000fea0003800100 */
.L_x_141:
[----:B------:R-:W-:Y:S01]  /*73b0*/  BSSY.RECONVERGENT B2, `(.L_x_149) ;  /* 0x000000e000027945 */ /* 0x000fe20003800200 */
.L_x_150:
[----:B-1--4-:R-:W-:-:S06]  /*73c0*/  LEA R8, R26, UR24, 0x2 ;  /* 0x000000181a087c11 */ /* 0x012fcc000f8e10ff */
[----:B------:R-:W4:Y:S01]  /*73d0*/  LDL.128 R8, [R8] ;  /* 0x0000000008087983 */ /* 0x000f220000100c00 */
[----:B------:R-:W-:Y:S01]  /*73e0*/  IADD3 R5, PT, PT, R25, 0x30, RZ ;  /* 0x0000003019057810 */ /* 0x000fe20007ffe0ff */
[----:B------:R-:W-:Y:S02]  /*73f0*/  VIADD R27, R27, 0x4 ;  /* 0x000000041b1b7836 */ /* 0x000fe40000000000 */
[----:B------:R-:W-:Y:S02]  /*7400*/  VIADD R25, R25, 0x4 ;  /* 0x0000000419197836 */ /* 0x000fe40000000000 */
[----:B--2---:R-:W-:Y:S01]  /*7410*/  IMAD.WIDE R4, R5, 0x4, R22 ;  /* 0x0000000405047825 */ /* 0x004fe200078e0216 */
[----:B------:R-:W-:-:S03]  /*7420*/  ISETP.NE.AND P0, PT, R27, RZ, PT ;  /* 0x000000ff1b00720c */ /* 0x000fc60003f05270 */
[----:B------:R-:W-:Y:S01]  /*7430*/  VIADD R26, R26, 0x4 ;  /* 0x000000041a1a7836 */ /* 0x000fe20000000000 */
[----:B----4-:R1:W-:Y:S04]  /*7440*/  STG.E desc[UR16][R4.64], R8 ;  /* 0x0000000804007986 */ /* 0x0103e8000c101910 */
[----:B------:R1:W-:Y:S04]  /*7450*/  STG.E desc[UR16][R4.64+0x4], R9 ;  /* 0x0000040904007986 */ /* 0x0003e8000c101910 */
[----:B------:R1:W-:Y:S04]  /*7460*/  STG.E desc[UR16][R4.64+0x8], R10 ;  /* 0x0000080a04007986 */ /* 0x0003e8000c101910 */
[----:B------:R1:W-:Y:S01]  /*7470*/  STG.E desc[UR16][R4.64+0xc], R11 ;  /* 0x00000c0b04007986 */ /* 0x0003e2000c101910 */
[----:B------:R-:W-:Y:S05]  /*7480*/  @P0 BRA `(.L_x_150) ;  /* 0xfffffffc00cc0947 */ /* 0x000fea000383ffff */
[----:B------:R-:W-:Y:S05]  /*7490*/  BSYNC.RECONVERGENT B2 ;  /* 0x0000000000027941 */ /* 0x000fea0003800200 */
.L_x_149:
[----:B------:R-:W-:-:S07]  /*74a0*/  MOV R0, R38 ;  /* 0x0000002600007202 */ /* 0x000fce0000000f00 */
.L_x_140:
[----:B------:R-:W-:Y:S05]  /*74b0*/  BSYNC.RECONVERGENT B1 ;  /* 0x0000000000017941 */ /* 0x000fea0003800200 */
.L_x_139:
[----:B------:R-:W-:-:S13]  /*74c0*/  ISETP.NE.AND P0, PT, R45, RZ, PT ;  /* 0x000000ff2d00720c */ /* 0x000fda0003f05270 */
[----:B------:R-:W-:Y:S05]  /*74d0*/  @!P0 BRA `(.L_x_138) ;  /* 0x0000000000488947 */ /* 0x000fea0003800000 */
[----:B-1----:R-:W-:Y:S01]  /*74e0*/  IMAD.IADD R4, R37, 0x1, R0 ;  /* 0x0000000125047824 */ /* 0x002fe200078e0200 */
[----:B------:R-:W4:Y:S04]  /*74f0*/  LDCU UR4, c[0x0][0x39c] ;  /* 0x00007380ff0477ac */ /* 0x000f280008000800 */
[----:B------:R-:W-:Y:S02]  /*7500*/  LEA R6, R4, UR24, 0x2 ;  /* 0x0000001804067c11 */ /* 0x000fe4000f8e10ff */
[----:B------:R-:W1:Y:S03]  /*7510*/  LDC.64 R4, c[0x0][0x390] ;  /* 0x0000e400ff047b82 */ /* 0x000e660000000a00 */
[----:B------:R-:W5:Y:S01]  /*7520*/  LDL R7, [R6] ;  /* 0x0000000006077983 */ /* 0x000f620000100800 */
[----:B------:R-:W-:Y:S01]  /*7530*/  ISETP.NE.AND P0, PT, R45, 0x1, PT ;  /* 0x000000012d00780c */ /* 0x000fe20003f05270 */
[----:B----4-:R-:W-:-:S04]  /*7540*/  IMAD R9, R39, UR4, R44 ;  /* 0x0000000427097c24 */ /* 0x010fc8000f8e022c */
[----:B------:R-:W-:-:S04]  /*7550*/  IMAD.IADD R9, R9, 0x1, R0 ;  /* 0x0000000109097824 */ /* 0x000fc800078e0200 */
[----:B-1----:R-:W-:-:S05]  /*7560*/  IMAD.WIDE R4, R9, 0x4, R4 ;  /* 0x0000000409047825 */ /* 0x002fca00078e0204 */
[----:B-----5:R1:W-:Y:S01]  /*7570*/  STG.E desc[UR16][R4.64], R7 ;  /* 0x0000000704007986 */ /* 0x0203e2000c101910 */
[----:B------:R-:W-:Y:S05]  /*7580*/  @!P0 BRA `(.L_x_138) ;  /* 0x00000000001c8947 */ /* 0x000fea0003800000 */
[----:B------:R-:W-:-:S05]  /*7590*/  IMAD.IADD R0, R37, 0x1, R0 ;  /* 0x0000000125007824 */ /* 0x000fca00078e0200 */
[----:B------:R-:W-:-:S05]  /*75a0*/  LEA R0, R0, R1, 0x2 ;  /* 0x0000000100007211 */ /* 0x000fca00078e10ff */
[----:B-1----:R-:W4:Y:S04]  /*75b0*/  LDL R7, [R0+0x4] ;  /* 0x0000040000077983 */ /* 0x002f280000100800 */
[----:B------:R-:W5:Y:S01]  /*75c0*/  LDL R9, [R0+0x8] ;  /* 0x0000080000097983 */ /* 0x000f620000100800 */
[----:B------:R-:W-:-:S03]  /*75d0*/  ISETP.NE.AND P0, PT, R45, 0x2, PT ;  /* 0x000000022d00780c */ /* 0x000fc60003f05270 */
[----:B----4-:R1:W-:Y:S10]  /*75e0*/  STG.E desc[UR16][R4.64+0x4], R7 ;  /* 0x0000040704007986 */ /* 0x0103f4000c101910 */
[----:B-----5:R1:W-:Y:S02]  /*75f0*/  @P0 STG.E desc[UR16][R4.64+0x8], R9 ;  /* 0x0000080904000986 */ /* 0x0203e4000c101910 */
.L_x_138:
[----:B------:R-:W-:Y:S05]  /*7600*/  BSYNC.RECONVERGENT B0 ;  /* 0x0000000000007941 */ /* 0x000fea0003800200 */
.L_x_137:
[----:B------:R-:W-:Y:S05]  /*7610*/  WARPSYNC.ALL ;  /* 0x0000000000007948 */ /* 0x000fea0003800000 */
[----:B------:R-:W-:-:S05]  /*7620*/  VIADD R24, R24, 0x1 ;  /* 0x0000000118187836 */ /* 0x000fca0000000000 */
[----:B------:R-:W-:-:S13]  /*7630*/  ISETP.NE.AND P0, PT, R24, R3, PT ;  /* 0x000000031800720c */ /* 0x000fda0003f05270 */
[----:B------:R-:W-:Y:S05]  /*7640*/  @!P0 EXIT ;  /* 0x000000000000894d */ /* 0x000fea0003800000 */
[----:B------:R-:W-:Y:S05]  /*7650*/  BRA `(.L_x_151) ;  /* 0xfffffff400c07947 */ /* 0x000fea000383ffff */
.L_x_136:
[----:B------:R-:W1:Y:S01]  /*7660*/  S2R R0, SR_LANEID ;  /* 0x0000000000007919 */ /* 0x000e620000000000 */
[----:B----4-:R-:W-:Y:S01]  /*7670*/  SHF.R.U32.HI R9, RZ, 0x1, R7 ;  /* 0x00000001ff097819 */ /* 0x010fe20000011607 */
        /* <DEDUP_REMOVED lines=8> */
[----:B------:R-:W-:Y:S04]  /*7700*/  ST.E.64 desc[UR16][R4.64+0xc0], R28 ;  /* 0x0000c01c04007985 */ /* 0x000fe8000c101b10 */
[----:B------:R-:W-:Y:S04]  /*7710*/  ST.E.64 desc[UR16][R2.64+0xc0], R30 ;  /* 0x0000c01e02007985 */ /* 0x000fe8000c101b10 */
[----:B------:R-:W-:Y:S04]  /*7720*/  ST.E.64 desc[UR16][R4.64+0xe0], R24 ;  /* 0x0000e01804007985 */ /* 0x000fe8000c101b10 */
[----:B------:R-:W-:Y:S01]  /*7730*/  ST.E.64 desc[UR16][R2.64+0xe0], R26 ;  /* 0x0000e01a02007985 */ /* 0x000fe2000c101b10 */
[----:B------:R-:W-:Y:S05]  /*7740*/  EXIT ;  /* 0x000000000000794d */ /* 0x000fea0003800000 */
.L_x_152:
[----:B------:R-:W-:-:S00]  /*7750*/  BRA `(.L_x_152) ;  /* 0xfffffffc00fc7947 */ /* 0x000fc0000383ffff */
[----:B------:R-:W-:-:S00]  /*7760*/  NOP ;  /* 0x0000000000007918 */ /* 0x000fc00000000000 */
        /* <DEDUP_REMOVED lines=9> */
.L_x_153:


//--------------------- .nv.shared._ZN8pygpukit3ops4tf3220sgemm_tf32_g3_kernelEPKfS3_Pfiii --------------------------
	.section	.nv.shared._ZN8pygpukit3ops4tf3220sgemm_tf32_g3_kernelEPKfS3_Pfiii,"aw",@nobits
	.sectionflags	@""
	.align	4
.nv.shared._ZN8pygpukit3ops4tf3220sgemm_tf32_g3_kernelEPKfS3_Pfiii:
	.zero		41984


//--------------------- .nv.shared.reserved.0     --------------------------
	.section	.nv.shared.reserved.0,"aw",@nobits
	.weak		__nv_reservedSMEM_offset_0_alias
	.size		__nv_reservedSMEM_offset_0_alias, 0, 64
	.other		__nv_reservedSMEM_offset_0_alias,@"STO_CUDA_RESERVED_SHARED STV_DEFAULT"
__nv_reservedSMEM_offset_0_alias:
	.zero		0
	.zero		64


//--------------------- .nv.constant0._ZN8pygpukit3ops4tf3220sgemm_tf32_g3_kernelEPKfS3_Pfiii --------------------------
	.section	.nv.constant0._ZN8pygpukit3ops4tf3220sgemm_tf32_g3_kernelEPKfS3_Pfiii,"a",@progbits
	.sectionflags	@""
	.align	4
.nv.constant0._ZN8pygpukit3ops4tf3220sgemm_tf32_g3_kernelEPKfS3_Pfiii:
	.zero		932


//--------------------- SYMBOLS --------------------------

	.type		.nv.reservedSmem.offset0,@object
	.size		.nv.reservedSmem.offset0,0x4
	.type		.nv.reservedSmem.cap,@object
	.size		.nv.reservedSmem.cap,0x4
